	.target	sm_100a

	.elftype	@"ET_EXEC"


//--------------------- .note.nv.tkinfo           --------------------------
	.section	.note.nv.tkinfo,"",@"SHT_NOTE"
	.sectionflags	@"SHF_NOTE_NV_TKINFO"
	.tkinfo
        /*0018*/ 	.word	0x00000002
        /*0030*/ 	.string	""
        /*0030*/ 	.string	"ptxas"
        /*0030*/ 	.string	"Cuda compilation tools, release 13.0, V13.0.88"
        /*0030*/ 	.string	"Build cuda_13.0.r13.0/compiler.36424714_0"
        /*0030*/ 	.string	"-arch sm_100a -m 64 "



//--------------------- .note.nv.cuinfo           --------------------------
	.section	.note.nv.cuinfo,"",@"SHT_NOTE"
	.sectionflags	@"SHF_NOTE_NV_CUINFO"
        /*0018*/ 	.short	0x0002
        /*001a*/ 	.short	0x0064
        /*001c*/ 	.short	0x0082
	.zero		2


//--------------------- .nv.info                  --------------------------
	.section	.nv.info,"",@"SHT_CUDA_INFO"
	.align	4


	//----- nvinfo : EIATTR_REGCOUNT
	.align		4
        /*0000*/ 	.byte	0x04, 0x2f
        /*0002*/ 	.short	(.L_19 - .L_18)
	.align		4
.L_18:
        /*0004*/ 	.word	index@(_ZN7cutlass13device_kernelINS_4gemm6kernel13GemmUniversalIN4cute5tupleIJiiiiEEENS1_10collective13CollectiveMmaINS1_35MainloopSm100TmaUmmaWarpSpecializedILi14ELi2ELi4ENS5_IJNS4_1CILi1EEESB_SB_EEEEENS5_IJNSA_ILi128EEENSA_ILi96EEENSA_ILi64EEEEEENS_12float_e4m3_tENS5_IJlSB_lEEESI_SJ_NS4_8TiledMMAINS4_8MMA_AtomIJNS4_10MMA_TraitsINS4_19SM100_MMA_F8F6F4_SSEJSI_SI_fSE_SF_NS4_17integral_constantINS4_4UMMA5MajorELSQ_0EEESR_NSO_INSP_7ScaleInELSS_0EEEST_EEEEEENS4_6LayoutISC_NS5_IJNSA_ILi0EEESX_SX_EEEEENS5_IJNS4_10UnderscoreES10_S10_EEEEENS4_13SM90_TMA_LOADENS4_14ComposedLayoutINS4_7SwizzleILi2ELi4ELi3EEENS4_18smem_ptr_flag_bitsILi8EEENSW_INS5_IJNSA_ILi8EEESG_EEENS5_IJSG_SB_EEEEEEEvNS4_8identityES13_S1D_vS1E_EENS_8epilogue10collective18CollectiveEpilogueINS1G_23Sm100TmaWarpSpecializedILi1ELi1ELi96ELb0ELb0EEEJSH_NS5_IJNSW_ISE_SB_EENSW_ISF_SB_EEEEESI_SJ_SI_SJ_NS1G_6fusion15FusionCallbacksIS1K_NS1O_17LinearCombinationISI_fSI_fLNS_15FloatRoundStyleE2EEESH_S1N_JEEENS4_5SM1004TMEM4LOAD26SM100_TMEM_LOAD_32dp32b32xES13_NS14_INS15_ILi1ELi4ELi3EEES18_NSW_INS5_IJS19_NSA_ILi32EEEEEENS5_IJS1Z_SB_EEEEEEENS4_39AutoVectorizingCopyWithAssumedAlignmentILi128EEENS4_14SM90_TMA_STOREES23_S25_S25_EEEvvEEEEvNT_6ParamsE)
        /*0008*/ 	.word	0x000000eb


	//----- nvinfo : EIATTR_FRAME_SIZE
	.align		4
.L_19:
        /*000c*/ 	.byte	0x04, 0x11
        /*000e*/ 	.short	(.L_21 - .L_20)
	.align		4
.L_20:
        /*0010*/ 	.word	index@($__internal_2_$__cuda_sm10x_tcgen05_guardrail_trap_unallocated_columns_being_dealloced)
        /*0014*/ 	.word	0x00000000


	//----- nvinfo : EIATTR_FRAME_SIZE
	.align		4
.L_21:
        /*0018*/ 	.byte	0x04, 0x11
        /*001a*/ 	.short	(.L_23 - .L_22)
	.align		4
.L_22:
        /*001c*/ 	.word	index@($__internal_1_$__cuda_sm10x_tcgen05_guardrail_trap_phase_invalid_during_alloc)
        /*0020*/ 	.word	0x00000000


	//----- nvinfo : EIATTR_FRAME_SIZE
	.align		4
.L_23:
        /*0024*/ 	.byte	0x04, 0x11
        /*0026*/ 	.short	(.L_25 - .L_24)
	.align		4
.L_24:
        /*0028*/ 	.word	index@($__internal_0_$__cuda_sm10x_tcgen05_guardrail_trap_col_being_dealloced_not_returned_by_alloc)
        /*002c*/ 	.word	0x00000000


	//----- nvinfo : EIATTR_FRAME_SIZE
	.align		4
.L_25:
        /*0030*/ 	.byte	0x04, 0x11
        /*0032*/ 	.short	(.L_27 - .L_26)
	.align		4
.L_26:
        /*0034*/ 	.word	index@(_ZN7cutlass13device_kernelINS_4gemm6kernel13GemmUniversalIN4cute5tupleIJiiiiEEENS1_10collective13CollectiveMmaINS1_35MainloopSm100TmaUmmaWarpSpecializedILi14ELi2ELi4ENS5_IJNS4_1CILi1EEESB_SB_EEEEENS5_IJNSA_ILi128EEENSA_ILi96EEENSA_ILi64EEEEEENS_12float_e4m3_tENS5_IJlSB_lEEESI_SJ_NS4_8TiledMMAINS4_8MMA_AtomIJNS4_10MMA_TraitsINS4_19SM100_MMA_F8F6F4_SSEJSI_SI_fSE_SF_NS4_17integral_constantINS4_4UMMA5MajorELSQ_0EEESR_NSO_INSP_7ScaleInELSS_0EEEST_EEEEEENS4_6LayoutISC_NS5_IJNSA_ILi0EEESX_SX_EEEEENS5_IJNS4_10UnderscoreES10_S10_EEEEENS4_13SM90_TMA_LOADENS4_14ComposedLayoutINS4_7SwizzleILi2ELi4ELi3EEENS4_18smem_ptr_flag_bitsILi8EEENSW_INS5_IJNSA_ILi8EEESG_EEENS5_IJSG_SB_EEEEEEEvNS4_8identityES13_S1D_vS1E_EENS_8epilogue10collective18CollectiveEpilogueINS1G_23Sm100TmaWarpSpecializedILi1ELi1ELi96ELb0ELb0EEEJSH_NS5_IJNSW_ISE_SB_EENSW_ISF_SB_EEEEESI_SJ_SI_SJ_NS1G_6fusion15FusionCallbacksIS1K_NS1O_17LinearCombinationISI_fSI_fLNS_15FloatRoundStyleE2EEESH_S1N_JEEENS4_5SM1004TMEM4LOAD26SM100_TMEM_LOAD_32dp32b32xES13_NS14_INS15_ILi1ELi4ELi3EEES18_NSW_INS5_IJS19_NSA_ILi32EEEEEENS5_IJS1Z_SB_EEEEEEENS4_39AutoVectorizingCopyWithAssumedAlignmentILi128EEENS4_14SM90_TMA_STOREES23_S25_S25_EEEvvEEEEvNT_6ParamsE)
        /*0038*/ 	.word	0x00000000


	//----- nvinfo : EIATTR_MIN_STACK_SIZE
	.align		4
.L_27:
        /*003c*/ 	.byte	0x04, 0x12
        /*003e*/ 	.short	(.L_29 - .L_28)
	.align		4
.L_28:
        /*0040*/ 	.word	index@(_ZN7cutlass13device_kernelINS_4gemm6kernel13GemmUniversalIN4cute5tupleIJiiiiEEENS1_10collective13CollectiveMmaINS1_35MainloopSm100TmaUmmaWarpSpecializedILi14ELi2ELi4ENS5_IJNS4_1CILi1EEESB_SB_EEEEENS5_IJNSA_ILi128EEENSA_ILi96EEENSA_ILi64EEEEEENS_12float_e4m3_tENS5_IJlSB_lEEESI_SJ_NS4_8TiledMMAINS4_8MMA_AtomIJNS4_10MMA_TraitsINS4_19SM100_MMA_F8F6F4_SSEJSI_SI_fSE_SF_NS4_17integral_constantINS4_4UMMA5MajorELSQ_0EEESR_NSO_INSP_7ScaleInELSS_0EEEST_EEEEEENS4_6LayoutISC_NS5_IJNSA_ILi0EEESX_SX_EEEEENS5_IJNS4_10UnderscoreES10_S10_EEEEENS4_13SM90_TMA_LOADENS4_14ComposedLayoutINS4_7SwizzleILi2ELi4ELi3EEENS4_18smem_ptr_flag_bitsILi8EEENSW_INS5_IJNSA_ILi8EEESG_EEENS5_IJSG_SB_EEEEEEEvNS4_8identityES13_S1D_vS1E_EENS_8epilogue10collective18CollectiveEpilogueINS1G_23Sm100TmaWarpSpecializedILi1ELi1ELi96ELb0ELb0EEEJSH_NS5_IJNSW_ISE_SB_EENSW_ISF_SB_EEEEESI_SJ_SI_SJ_NS1G_6fusion15FusionCallbacksIS1K_NS1O_17LinearCombinationISI_fSI_fLNS_15FloatRoundStyleE2EEESH_S1N_JEEENS4_5SM1004TMEM4LOAD26SM100_TMEM_LOAD_32dp32b32xES13_NS14_INS15_ILi1ELi4ELi3EEES18_NSW_INS5_IJS19_NSA_ILi32EEEEEENS5_IJS1Z_SB_EEEEEEENS4_39AutoVectorizingCopyWithAssumedAlignmentILi128EEENS4_14SM90_TMA_STOREES23_S25_S25_EEEvvEEEEvNT_6ParamsE)
        /*0044*/ 	.word	0x00000000
.L_29:


//--------------------- .nv.compat                --------------------------
	.section	.nv.compat,"",@"SHT_CUDA_COMPAT_INFO"
	.align	4
        /*0000*/ 	.byte	0x02, 0x09, 0x01, 0x00, 0x02, 0x02, 0x02, 0x00, 0x02, 0x05, 0x05, 0x00, 0x03, 0x07, 0x01, 0x01
        /*0010*/ 	.byte	0x02, 0x03, 0x01, 0x00, 0x02, 0x06, 0x01, 0x00, 0x04, 0x0b, 0x08, 0x00, 0x09, 0x00, 0x00, 0x00
        /*0020*/ 	.byte	0x00, 0x00, 0x00, 0x00


//--------------------- .nv.info._ZN7cutlass13device_kernelINS_4gemm6kernel13GemmUniversalIN4cute5tupleIJiiiiEEENS1_10collective13CollectiveMmaINS1_35MainloopSm100TmaUmmaWarpSpecializedILi14ELi2ELi4ENS5_IJNS4_1CILi1EEESB_SB_EEEEENS5_IJNSA_ILi128EEENSA_ILi96EEENSA_ILi64EEEEEENS_12float_e4m3_tENS5_IJlSB_lEEESI_SJ_NS4_8TiledMMAINS4_8MMA_AtomIJNS4_10MMA_TraitsINS4_19SM100_MMA_F8F6F4_SSEJSI_SI_fSE_SF_NS4_17integral_constantINS4_4UMMA5MajorELSQ_0EEESR_NSO_INSP_7ScaleInELSS_0EEEST_EEEEEENS4_6LayoutISC_NS5_IJNSA_ILi0EEESX_SX_EEEEENS5_IJNS4_10UnderscoreES10_S10_EEEEENS4_13SM90_TMA_LOADENS4_14ComposedLayoutINS4_7SwizzleILi2ELi4ELi3EEENS4_18smem_ptr_flag_bitsILi8EEENSW_INS5_IJNSA_ILi8EEESG_EEENS5_IJSG_SB_EEEEEEEvNS4_8identityES13_S1D_vS1E_EENS_8epilogue10collective18CollectiveEpilogueINS1G_23Sm100TmaWarpSpecializedILi1ELi1ELi96ELb0ELb0EEEJSH_NS5_IJNSW_ISE_SB_EENSW_ISF_SB_EEEEESI_SJ_SI_SJ_NS1G_6fusion15FusionCallbacksIS1K_NS1O_17LinearCombinationISI_fSI_fLNS_15FloatRoundStyleE2EEESH_S1N_JEEENS4_5SM1004TMEM4LOAD26SM100_TMEM_LOAD_32dp32b32xES13_NS14_INS15_ILi1ELi4ELi3EEES18_NSW_INS5_IJS19_NSA_ILi32EEEEEENS5_IJS1Z_SB_EEEEEEENS4_39AutoVectorizingCopyWithAssumedAlignmentILi128EEENS4_14SM90_TMA_STOREES23_S25_S25_EEEvvEEEEvNT_6ParamsE --------------------------
	.section	.nv.info._ZN7cutlass13device_kernelINS_4gemm6kernel13GemmUniversalIN4cute5tupleIJiiiiEEENS1_10collective13CollectiveMmaINS1_35MainloopSm100TmaUmmaWarpSpecializedILi14ELi2ELi4ENS5_IJNS4_1CILi1EEESB_SB_EEEEENS5_IJNSA_ILi128EEENSA_ILi96EEENSA_ILi64EEEEEENS_12float_e4m3_tENS5_IJlSB_lEEESI_SJ_NS4_8TiledMMAINS4_8MMA_AtomIJNS4_10MMA_TraitsINS4_19SM100_MMA_F8F6F4_SSEJSI_SI_fSE_SF_NS4_17integral_constantINS4_4UMMA5MajorELSQ_0EEESR_NSO_INSP_7ScaleInELSS_0EEEST_EEEEEENS4_6LayoutISC_NS5_IJNSA_ILi0EEESX_SX_EEEEENS5_IJNS4_10UnderscoreES10_S10_EEEEENS4_13SM90_TMA_LOADENS4_14ComposedLayoutINS4_7SwizzleILi2ELi4ELi3EEENS4_18smem_ptr_flag_bitsILi8EEENSW_INS5_IJNSA_ILi8EEESG_EEENS5_IJSG_SB_EEEEEEEvNS4_8identityES13_S1D_vS1E_EENS_8epilogue10collective18CollectiveEpilogueINS1G_23Sm100TmaWarpSpecializedILi1ELi1ELi96ELb0ELb0EEEJSH_NS5_IJNSW_ISE_SB_EENSW_ISF_SB_EEEEESI_SJ_SI_SJ_NS1G_6fusion15FusionCallbacksIS1K_NS1O_17LinearCombinationISI_fSI_fLNS_15FloatRoundStyleE2EEESH_S1N_JEEENS4_5SM1004TMEM4LOAD26SM100_TMEM_LOAD_32dp32b32xES13_NS14_INS15_ILi1ELi4ELi3EEES18_NSW_INS5_IJS19_NSA_ILi32EEEEEENS5_IJS1Z_SB_EEEEEEENS4_39AutoVectorizingCopyWithAssumedAlignmentILi128EEENS4_14SM90_TMA_STOREES23_S25_S25_EEEvvEEEEvNT_6ParamsE,"",@"SHT_CUDA_INFO"
	.sectionflags	@""
	.align	4


	//----- nvinfo : EIATTR_CUDA_API_VERSION
	.align		4
        /*0000*/ 	.byte	0x04, 0x37
        /*0002*/ 	.short	(.L_31 - .L_30)
.L_30:
        /*0004*/ 	.word	0x00000082


	//----- nvinfo : EIATTR_KPARAM_INFO
	.align		4
.L_31:
        /*0008*/ 	.byte	0x04, 0x17
        /*000a*/ 	.short	(.L_33 - .L_32)
.L_32:
        /*000c*/ 	.word	0x00000000
        /*0010*/ 	.short	0x0000
        /*0012*/ 	.short	0x0000
        /*0014*/ 	.byte	0x00, 0xf0, 0x01, 0x20


	//----- nvinfo : EIATTR_AT_ENTRY_FRAGMENTS
	.align		4
.L_33:
        /*0018*/ 	.byte	0x04, 0x4f
        /*001a*/ 	.short	(.L_35 - .L_34)


	//   ....[0]....
.L_34:
        /*001c*/ 	.word	0x00000006


	//----- nvinfo : EIATTR_RESERVED_SMEM_USED
	.align		4
.L_35:
        /*0020*/ 	.byte	0x01, 0x41
	.zero		2


	//----- nvinfo : EIATTR_SPARSE_MMA_MASK
	.align		4
        /*0024*/ 	.byte	0x03, 0x50
        /*0026*/ 	.short	0x0000


	//----- nvinfo : EIATTR_TCGEN05_1CTA_USED
	.align		4
        /*0028*/ 	.byte	0x01, 0x51
	.zero		2


	//----- nvinfo : EIATTR_MAXREG_COUNT
	.align		4
        /*002c*/ 	.byte	0x03, 0x1b
        /*002e*/ 	.short	0x00ff


	//----- nvinfo : EIATTR_NUM_BARRIERS
	.align		4
        /*0030*/ 	.byte	0x02, 0x4c
        /*0032*/ 	.byte	0x07
	.zero		1


	//----- nvinfo : EIATTR_EXTERNS
	.align		4
        /*0034*/ 	.byte	0x04, 0x0f
        /*0036*/ 	.short	(.L_37 - .L_36)


	//   ....[0]....
	.align		4
.L_36:
        /*0038*/ 	.word	index@(__assertfail)


	//----- nvinfo : EIATTR_MERCURY_ISA_VERSION
	.align		4
.L_37:
        /*003c*/ 	.byte	0x03, 0x5f
        /*003e*/ 	.short	0x0101


	//----- nvinfo : EIATTR_INT_WARP_WIDE_INSTR_OFFSETS
	.align		4
        /*0040*/ 	.byte	0x04, 0x31
        /*0042*/ 	.short	(.L_39 - .L_38)


	//   ....[0]....
.L_38:
        /*0044*/ 	.word	0x00001f00


	//   ....[1]....
        /*0048*/ 	.word	0x00003e10


	//   ....[2]....
        /*004c*/ 	.word	0x00003e30


	//   ....[3]....
        /*0050*/ 	.word	0x00003e60


	//   ....[4]....
        /*0054*/ 	.word	0x00004890


	//   ....[5]....
        /*0058*/ 	.word	0x00004920


	//   ....[6]....
        /*005c*/ 	.word	0x00004950


	//   ....[7]....
        /*0060*/ 	.word	0x00004a20


	//----- nvinfo : EIATTR_COOP_GROUP_MASK_REGIDS
	.align		4
.L_39:
        /*0064*/ 	.byte	0x04, 0x29
        /*0066*/ 	.short	(.L_41 - .L_40)


	//   ....[0]....
.L_40:
        /*0068*/ 	.word	0xffffffff


	//   ....[1]....
        /*006c*/ 	.word	0xffffffff


	//   ....[2]....
        /*0070*/ 	.word	0xffffffff


	//   ....[3]....
        /*0074*/ 	.word	0xffffffff


	//   ....[4]....
        /*0078*/ 	.word	0xffffffff


	//   ....[5]....
        /*007c*/ 	.word	0xffffffff


	//   ....[6]....
        /*0080*/ 	.word	0xffffffff


	//   ....[7]....
        /*0084*/ 	.word	0xffffffff


	//   ....[8]....
        /*0088*/ 	.word	0xffffffff


	//   ....[9]....
        /*008c*/ 	.word	0xffffffff


	//   ....[10]....
        /*0090*/ 	.word	0xffffffff


	//   ....[11]....
        /*0094*/ 	.word	0xffffffff


	//   ....[12]....
        /*0098*/ 	.word	0xffffffff


	//----- nvinfo : EIATTR_COOP_GROUP_INSTR_OFFSETS
	.align		4
.L_41:
        /*009c*/ 	.byte	0x04, 0x28
        /*009e*/ 	.short	(.L_43 - .L_42)


	//   ....[0]....
.L_42:
        /*00a0*/ 	.word	0x00000090


	//   ....[1]....
        /*00a4*/ 	.word	0x000004d0


	//   ....[2]....
        /*00a8*/ 	.word	0x000007b0


	//   ....[3]....
        /*00ac*/ 	.word	0x000008f0


	//   ....[4]....
        /*00b0*/ 	.word	0x000009f0


	//   ....[5]....
        /*00b4*/ 	.word	0x00000b60


	//   ....[6]....
        /*00b8*/ 	.word	0x00000d00


	//   ....[7]....
        /*00bc*/ 	.word	0x00001de0


	//   ....[8]....
        /*00c0*/ 	.word	0x00003160


	//   ....[9]....
        /*00c4*/ 	.word	0x00003370


	//   ....[10]....
        /*00c8*/ 	.word	0x000033a0


	//   ....[11]....
        /*00cc*/ 	.word	0x00003cf0


	//   ....[12]....
        /*00d0*/ 	.word	0x00003f20


	//----- nvinfo : EIATTR_VRC_CTA_INIT_COUNT
	.align		4
.L_43:
        /*00d4*/ 	.byte	0x02, 0x4a
        /*00d6*/ 	.byte	0x80
	.zero		1


	//----- nvinfo : EIATTR_SYSCALL_OFFSETS
	.align		4
        /*00d8*/ 	.byte	0x04, 0x46
        /*00da*/ 	.short	(.L_45 - .L_44)


	//   ....[0]....
.L_44:
        /*00dc*/ 	.word	0x00005450


	//   ....[1]....
        /*00e0*/ 	.word	0x00005590


	//   ....[2]....
        /*00e4*/ 	.word	0x00005dd0


	//   ....[3]....
        /*00e8*/ 	.word	0x00005f40


	//   ....[4]....
        /*00ec*/ 	.word	0x000060b0


	//----- nvinfo : EIATTR_MBARRIER_INSTR_OFFSETS
	.align		4
.L_45:
        /*00f0*/ 	.byte	0x04, 0x39
        /*00f2*/ 	.short	(.L_47 - .L_46)


	//   ....[0]....
.L_46:
        /*00f4*/ 	.word	0x000005d0
        /*00f8*/ 	.word	0x000000ff
        /*00fc*/ 	.word	0x00000000
        /*0100*/ 	.short	0x0100
        /*0102*/ 	.byte	0x05
	.zero		1


	//   ....[1]....
        /*0104*/ 	.word	0x000005e0
        /*0108*/ 	.word	0x000000ff
        /*010c*/ 	.word	0x00000070
        /*0110*/ 	.short	0x0100
        /*0112*/ 	.byte	0x05
	.zero		1


	//   ....[2]....
        /*0114*/ 	.word	0x000005f0
        /*0118*/ 	.word	0x000000ff
        /*011c*/ 	.word	0x00000008
        /*0120*/ 	.short	0x0100
        /*0122*/ 	.byte	0x05
	.zero		1


	//   ....[3]....
        /*0124*/ 	.word	0x00000600
        /*0128*/ 	.word	0x000000ff
        /*012c*/ 	.word	0x00000078
        /*0130*/ 	.short	0x0100
        /*0132*/ 	.byte	0x05
	.zero		1


	//   ....[4]....
        /*0134*/ 	.word	0x00000610
        /*0138*/ 	.word	0x000000ff
        /*013c*/ 	.word	0x00000010
        /*0140*/ 	.short	0x0100
        /*0142*/ 	.byte	0x05
	.zero		1


	//   ....[5]....
        /*0144*/ 	.word	0x00000620
        /*0148*/ 	.word	0x000000ff
        /*014c*/ 	.word	0x00000080
        /*0150*/ 	.short	0x0100
        /*0152*/ 	.byte	0x05
	.zero		1


	//   ....[6]....
        /*0154*/ 	.word	0x00000630
        /*0158*/ 	.word	0x000000ff
        /*015c*/ 	.word	0x00000018
        /*0160*/ 	.short	0x0100
        /*0162*/ 	.byte	0x05
	.zero		1


	//   ....[7]....
        /*0164*/ 	.word	0x00000640
        /*0168*/ 	.word	0x000000ff
        /*016c*/ 	.word	0x00000088
        /*0170*/ 	.short	0x0100
        /*0172*/ 	.byte	0x05
	.zero		1


	//   ....[8]....
        /*0174*/ 	.word	0x00000650
        /*0178*/ 	.word	0x000000ff
        /*017c*/ 	.word	0x00000020
        /*0180*/ 	.short	0x0100
        /*0182*/ 	.byte	0x05
	.zero		1


	//   ....[9]....
        /*0184*/ 	.word	0x00000660
        /*0188*/ 	.word	0x000000ff
        /*018c*/ 	.word	0x00000090
        /*0190*/ 	.short	0x0100
        /*0192*/ 	.byte	0x05
	.zero		1


	//   ....[10]....
        /*0194*/ 	.word	0x00000670
        /*0198*/ 	.word	0x000000ff
        /*019c*/ 	.word	0x00000028
        /*01a0*/ 	.short	0x0100
        /*01a2*/ 	.byte	0x05
	.zero		1


	//   ....[11]....
        /*01a4*/ 	.word	0x00000680
        /*01a8*/ 	.word	0x000000ff
        /*01ac*/ 	.word	0x00000098
        /*01b0*/ 	.short	0x0100
        /*01b2*/ 	.byte	0x05
	.zero		1


	//   ....[12]....
        /*01b4*/ 	.word	0x00000690
        /*01b8*/ 	.word	0x000000ff
        /*01bc*/ 	.word	0x00000030
        /*01c0*/ 	.short	0x0100
        /*01c2*/ 	.byte	0x05
	.zero		1


	//   ....[13]....
        /*01c4*/ 	.word	0x000006a0
        /*01c8*/ 	.word	0x000000ff
        /*01cc*/ 	.word	0x000000a0
        /*01d0*/ 	.short	0x0100
        /*01d2*/ 	.byte	0x05
	.zero		1


	//   ....[14]....
        /*01d4*/ 	.word	0x000006b0
        /*01d8*/ 	.word	0x000000ff
        /*01dc*/ 	.word	0x00000038
        /*01e0*/ 	.short	0x0100
        /*01e2*/ 	.byte	0x05
	.zero		1


	//   ....[15]....
        /*01e4*/ 	.word	0x000006c0
        /*01e8*/ 	.word	0x000000ff
        /*01ec*/ 	.word	0x000000a8
        /*01f0*/ 	.short	0x0100
        /*01f2*/ 	.byte	0x05
	.zero		1


	//   ....[16]....
        /*01f4*/ 	.word	0x000006d0
        /*01f8*/ 	.word	0x000000ff
        /*01fc*/ 	.word	0x00000040
        /*0200*/ 	.short	0x0100
        /*0202*/ 	.byte	0x05
	.zero		1


	//   ....[17]....
        /*0204*/ 	.word	0x000006e0
        /*0208*/ 	.word	0x000000ff
        /*020c*/ 	.word	0x000000b0
        /*0210*/ 	.short	0x0100
        /*0212*/ 	.byte	0x05
	.zero		1


	//   ....[18]....
        /*0214*/ 	.word	0x000006f0
        /*0218*/ 	.word	0x000000ff
        /*021c*/ 	.word	0x00000048
        /*0220*/ 	.short	0x0100
        /*0222*/ 	.byte	0x05
	.zero		1


	//   ....[19]....
        /*0224*/ 	.word	0x00000700
        /*0228*/ 	.word	0x000000ff
        /*022c*/ 	.word	0x000000b8
        /*0230*/ 	.short	0x0100
        /*0232*/ 	.byte	0x05
	.zero		1


	//   ....[20]....
        /*0234*/ 	.word	0x00000710
        /*0238*/ 	.word	0x000000ff
        /*023c*/ 	.word	0x00000050
        /*0240*/ 	.short	0x0100
        /*0242*/ 	.byte	0x05
	.zero		1


	//   ....[21]....
        /*0244*/ 	.word	0x00000720
        /*0248*/ 	.word	0x000000ff
        /*024c*/ 	.word	0x000000c0
        /*0250*/ 	.short	0x0100
        /*0252*/ 	.byte	0x05
	.zero		1


	//   ....[22]....
        /*0254*/ 	.word	0x00000730
        /*0258*/ 	.word	0x000000ff
        /*025c*/ 	.word	0x00000058
        /*0260*/ 	.short	0x0100
        /*0262*/ 	.byte	0x05
	.zero		1


	//   ....[23]....
        /*0264*/ 	.word	0x00000740
        /*0268*/ 	.word	0x000000ff
        /*026c*/ 	.word	0x000000c8
        /*0270*/ 	.short	0x0100
        /*0272*/ 	.byte	0x05
	.zero		1


	//   ....[24]....
        /*0274*/ 	.word	0x00000750
        /*0278*/ 	.word	0x000000ff
        /*027c*/ 	.word	0x00000060
        /*0280*/ 	.short	0x0100
        /*0282*/ 	.byte	0x05
	.zero		1


	//   ....[25]....
        /*0284*/ 	.word	0x00000760
        /*0288*/ 	.word	0x000000ff
        /*028c*/ 	.word	0x000000d0
        /*0290*/ 	.short	0x0100
        /*0292*/ 	.byte	0x05
	.zero		1


	//   ....[26]....
        /*0294*/ 	.word	0x00000770
        /*0298*/ 	.word	0x000000ff
        /*029c*/ 	.word	0x00000068
        /*02a0*/ 	.short	0x0100
        /*02a2*/ 	.byte	0x05
	.zero		1


	//   ....[27]....
        /*02a4*/ 	.word	0x00000780
        /*02a8*/ 	.word	0x000000ff
        /*02ac*/ 	.word	0x000000d8
        /*02b0*/ 	.short	0x0100
        /*02b2*/ 	.byte	0x05
	.zero		1


	//   ....[28]....
        /*02b4*/ 	.word	0x000008c0
        /*02b8*/ 	.word	0x000000ff
        /*02bc*/ 	.word	0x000000e0
        /*02c0*/ 	.short	0x0100
        /*02c2*/ 	.byte	0x07
	.zero		1


	//   ....[29]....
        /*02c4*/ 	.word	0x000008d0
        /*02c8*/ 	.word	0x000000ff
        /*02cc*/ 	.word	0x000000e8
        /*02d0*/ 	.short	0x0100
        /*02d2*/ 	.byte	0x07
	.zero		1


	//   ....[30]....
        /*02d4*/ 	.word	0x000009c0
        /*02d8*/ 	.word	0x000000ff
        /*02dc*/ 	.word	0x000000f0
        /*02e0*/ 	.short	0x0100
        /*02e2*/ 	.byte	0x05
	.zero		1


	//   ....[31]....
        /*02e4*/ 	.word	0x000009d0
        /*02e8*/ 	.word	0x000000ff
        /*02ec*/ 	.word	0x000000f8
        /*02f0*/ 	.short	0x0100
        /*02f2*/ 	.byte	0x05
	.zero		1


	//   ....[32]....
        /*02f4*/ 	.word	0x00000b10
        /*02f8*/ 	.word	0x000000ff
        /*02fc*/ 	.word	0x00000100
        /*0300*/ 	.short	0x0100
        /*0302*/ 	.byte	0x05
	.zero		1


	//   ....[33]....
        /*0304*/ 	.word	0x00000b20
        /*0308*/ 	.word	0x000000ff
        /*030c*/ 	.word	0x00000110
        /*0310*/ 	.short	0x0100
        /*0312*/ 	.byte	0x05
	.zero		1


	//   ....[34]....
        /*0314*/ 	.word	0x00000b30
        /*0318*/ 	.word	0x000000ff
        /*031c*/ 	.word	0x00000108
        /*0320*/ 	.short	0x0100
        /*0322*/ 	.byte	0x05
	.zero		1


	//   ....[35]....
        /*0324*/ 	.word	0x00000b40
        /*0328*/ 	.word	0x000000ff
        /*032c*/ 	.word	0x00000118
        /*0330*/ 	.short	0x0100
        /*0332*/ 	.byte	0x05
	.zero		1


	//   ....[36]....
        /*0334*/ 	.word	0x00000c70
        /*0338*/ 	.word	0x000000ff
        /*033c*/ 	.word	0x00000120
        /*0340*/ 	.short	0x0100
        /*0342*/ 	.byte	0x07
	.zero		1


	//   ....[37]....
        /*0344*/ 	.word	0x00000c80
        /*0348*/ 	.word	0x000000ff
        /*034c*/ 	.word	0x00000140
        /*0350*/ 	.short	0x0100
        /*0352*/ 	.byte	0x07
	.zero		1


	//   ....[38]....
        /*0354*/ 	.word	0x00000c90
        /*0358*/ 	.word	0x000000ff
        /*035c*/ 	.word	0x00000128
        /*0360*/ 	.short	0x0100
        /*0362*/ 	.byte	0x07
	.zero		1


	//   ....[39]....
        /*0364*/ 	.word	0x00000ca0
        /*0368*/ 	.word	0x000000ff
        /*036c*/ 	.word	0x00000148
        /*0370*/ 	.short	0x0100
        /*0372*/ 	.byte	0x07
	.zero		1


	//   ....[40]....
        /*0374*/ 	.word	0x00000cb0
        /*0378*/ 	.word	0x000000ff
        /*037c*/ 	.word	0x00000130
        /*0380*/ 	.short	0x0100
        /*0382*/ 	.byte	0x07
	.zero		1


	//   ....[41]....
        /*0384*/ 	.word	0x00000cc0
        /*0388*/ 	.word	0x000000ff
        /*038c*/ 	.word	0x00000150
        /*0390*/ 	.short	0x0100
        /*0392*/ 	.byte	0x07
	.zero		1


	//   ....[42]....
        /*0394*/ 	.word	0x00000cd0
        /*0398*/ 	.word	0x000000ff
        /*039c*/ 	.word	0x00000138
        /*03a0*/ 	.short	0x0100
        /*03a2*/ 	.byte	0x07
	.zero		1


	//   ....[43]....
        /*03a4*/ 	.word	0x00000ce0
        /*03a8*/ 	.word	0x000000ff
        /*03ac*/ 	.word	0x00000158
        /*03b0*/ 	.short	0x0100
        /*03b2*/ 	.byte	0x07
	.zero		1


	//   ....[44]....
        /*03b4*/ 	.word	0x00000dd0
        /*03b8*/ 	.word	0x000000ff
        /*03bc*/ 	.word	0x00000160
        /*03c0*/ 	.short	0x0100
        /*03c2*/ 	.byte	0x05
	.zero		1


	//   ....[45]....
        /*03c4*/ 	.word	0x00000de0
        /*03c8*/ 	.word	0x000000ff
        /*03cc*/ 	.word	0x00000170
        /*03d0*/ 	.short	0x0100
        /*03d2*/ 	.byte	0x05
	.zero		1


	//   ....[46]....
        /*03d4*/ 	.word	0x00000df0
        /*03d8*/ 	.word	0x000000ff
        /*03dc*/ 	.word	0x00000168
        /*03e0*/ 	.short	0x0100
        /*03e2*/ 	.byte	0x05
	.zero		1


	//   ....[47]....
        /*03e4*/ 	.word	0x00000e00
        /*03e8*/ 	.word	0x000000ff
        /*03ec*/ 	.word	0x00000178
        /*03f0*/ 	.short	0x0100
        /*03f2*/ 	.byte	0x05
	.zero		1


	//   ....[48]....
        /*03f4*/ 	.word	0x000016e0
        /*03f8*/ 	.word	0x00000003
        /*03fc*/ 	.word	0x00000170
        /*0400*/ 	.short	0x010a
        /*0402*/ 	.byte	0xff
	.zero		1


	//   ....[49]....
        /*0404*/ 	.word	0x00001710
        /*0408*/ 	.word	0x00000003
        /*040c*/ 	.word	0x00000160
        /*0410*/ 	.short	0x0101
        /*0412*/ 	.byte	0xff
	.zero		1


	//   ....[50]....
        /*0414*/ 	.word	0x000017e0
        /*0418*/ 	.word	0x000000ff
        /*041c*/ 	.word	0x00000070
        /*0420*/ 	.short	0x010a
        /*0422*/ 	.byte	0x05
	.zero		1


	//   ....[51]....
        /*0424*/ 	.word	0x00001880
        /*0428*/ 	.word	0x000000ff
        /*042c*/ 	.word	0x00000070
        /*0430*/ 	.short	0x010a
        /*0432*/ 	.byte	0x21
	.zero		1


	//   ....[52]....
        /*0434*/ 	.word	0x000019d0
        /*0438*/ 	.word	0x000000ff
        /*043c*/ 	.word	0x00000070
        /*0440*/ 	.short	0x010a
        /*0442*/ 	.byte	0x08
	.zero		1


	//   ....[53]....
        /*0444*/ 	.word	0x00001ae0
        /*0448*/ 	.word	0x000000ff
        /*044c*/ 	.word	0x000000f8
        /*0450*/ 	.short	0x0101
        /*0452*/ 	.byte	0x04
	.zero		1


	//   ....[54]....
        /*0454*/ 	.word	0x00001b00
        /*0458*/ 	.word	0x000000ff
        /*045c*/ 	.word	0x00000070
        /*0460*/ 	.short	0x010a
        /*0462*/ 	.byte	0x05
	.zero		1


	//   ....[55]....
        /*0464*/ 	.word	0x00001b80
        /*0468*/ 	.word	0x000000ff
        /*046c*/ 	.word	0x00000070
        /*0470*/ 	.short	0x010a
        /*0472*/ 	.byte	0x11
	.zero		1


	//   ....[56]....
        /*0474*/ 	.word	0x00001cd0
        /*0478*/ 	.word	0x000000ff
        /*047c*/ 	.word	0x00000070
        /*0480*/ 	.short	0x010a
        /*0482*/ 	.byte	0x08
	.zero		1


	//   ....[57]....
        /*0484*/ 	.word	0x00001e10
        /*0488*/ 	.word	0x00000002
        /*048c*/ 	.word	0x00000100
        /*0490*/ 	.short	0x010a
        /*0492*/ 	.byte	0xff
	.zero		1


	//   ....[58]....
        /*0494*/ 	.word	0x00001ed0
        /*0498*/ 	.word	0x00000002
        /*049c*/ 	.word	0x00000000
        /*04a0*/ 	.short	0x0101
        /*04a2*/ 	.byte	0xff
	.zero		1


	//   ....[59]....
        /*04a4*/ 	.word	0x00002430
        /*04a8*/ 	.word	0x000000ff
        /*04ac*/ 	.word	0x00000000
        /*04b0*/ 	.short	0x010a
        /*04b2*/ 	.byte	0x05
	.zero		1


	//   ....[60]....
        /*04b4*/ 	.word	0x000024c0
        /*04b8*/ 	.word	0x000000ff
        /*04bc*/ 	.word	0x00000000
        /*04c0*/ 	.short	0x010a
        /*04c2*/ 	.byte	0x05
	.zero		1


	//   ....[61]....
        /*04c4*/ 	.word	0x00002550
        /*04c8*/ 	.word	0x000000ff
        /*04cc*/ 	.word	0x00000000
        /*04d0*/ 	.short	0x010a
        /*04d2*/ 	.byte	0x05
	.zero		1


	//   ....[62]....
        /*04d4*/ 	.word	0x000025e0
        /*04d8*/ 	.word	0x000000ff
        /*04dc*/ 	.word	0x00000000
        /*04e0*/ 	.short	0x010a
        /*04e2*/ 	.byte	0x05
	.zero		1


	//   ....[63]....
        /*04e4*/ 	.word	0x00002670
        /*04e8*/ 	.word	0x000000ff
        /*04ec*/ 	.word	0x00000000
        /*04f0*/ 	.short	0x010a
        /*04f2*/ 	.byte	0x05
	.zero		1


	//   ....[64]....
        /*04f4*/ 	.word	0x00002700
        /*04f8*/ 	.word	0x000000ff
        /*04fc*/ 	.word	0x00000000
        /*0500*/ 	.short	0x010a
        /*0502*/ 	.byte	0x05
	.zero		1


	//   ....[65]....
        /*0504*/ 	.word	0x00002790
        /*0508*/ 	.word	0x000000ff
        /*050c*/ 	.word	0x00000000
        /*0510*/ 	.short	0x010a
        /*0512*/ 	.byte	0x05
	.zero		1


	//   ....[66]....
        /*0514*/ 	.word	0x00002820
        /*0518*/ 	.word	0x000000ff
        /*051c*/ 	.word	0x00000000
        /*0520*/ 	.short	0x010a
        /*0522*/ 	.byte	0x05
	.zero		1


	//   ....[67]....
        /*0524*/ 	.word	0x000028b0
        /*0528*/ 	.word	0x000000ff
        /*052c*/ 	.word	0x00000000
        /*0530*/ 	.short	0x010a
        /*0532*/ 	.byte	0x05
	.zero		1


	//   ....[68]....
        /*0534*/ 	.word	0x00002940
        /*0538*/ 	.word	0x000000ff
        /*053c*/ 	.word	0x00000000
        /*0540*/ 	.short	0x010a
        /*0542*/ 	.byte	0x05
	.zero		1


	//   ....[69]....
        /*0544*/ 	.word	0x000029d0
        /*0548*/ 	.word	0x000000ff
        /*054c*/ 	.word	0x00000000
        /*0550*/ 	.short	0x010a
        /*0552*/ 	.byte	0x05
	.zero		1


	//   ....[70]....
        /*0554*/ 	.word	0x00002a60
        /*0558*/ 	.word	0x000000ff
        /*055c*/ 	.word	0x00000000
        /*0560*/ 	.short	0x010a
        /*0562*/ 	.byte	0x05
	.zero		1


	//   ....[71]....
        /*0564*/ 	.word	0x00002af0
        /*0568*/ 	.word	0x000000ff
        /*056c*/ 	.word	0x00000000
        /*0570*/ 	.short	0x010a
        /*0572*/ 	.byte	0x05
	.zero		1


	//   ....[72]....
        /*0574*/ 	.word	0x00002b90
        /*0578*/ 	.word	0x00000000
        /*057c*/ 	.word	0x00000000
        /*0580*/ 	.short	0x010a
        /*0582*/ 	.byte	0xff
	.zero		1


	//   ....[73]....
        /*0584*/ 	.word	0x00002cb0
        /*0588*/ 	.word	0x00000000
        /*058c*/ 	.word	0x00000160
        /*0590*/ 	.short	0x010a
        /*0592*/ 	.byte	0xff
	.zero		1


	//   ....[74]....
        /*0594*/ 	.word	0x00002d10
        /*0598*/ 	.word	0x00000004
        /*059c*/ 	.word	0x00000000
        /*05a0*/ 	.short	0x0101
        /*05a2*/ 	.byte	0xff
	.zero		1


	//   ....[75]....
        /*05a4*/ 	.word	0x00002d30
        /*05a8*/ 	.word	0x000000ff
        /*05ac*/ 	.word	0x00000110
        /*05b0*/ 	.short	0x010a
        /*05b2*/ 	.byte	0x05
	.zero		1


	//   ....[76]....
        /*05b4*/ 	.word	0x00002e50
        /*05b8*/ 	.word	0x00000000
        /*05bc*/ 	.word	0x00000100
        /*05c0*/ 	.short	0x010a
        /*05c2*/ 	.byte	0xff
	.zero		1


	//   ....[77]....
        /*05c4*/ 	.word	0x00002f60
        /*05c8*/ 	.word	0x00000000
        /*05cc*/ 	.word	0x00000000
        /*05d0*/ 	.short	0x0101
        /*05d2*/ 	.byte	0xff
	.zero		1


	//   ....[78]....
        /*05d4*/ 	.word	0x00002ff0
        /*05d8*/ 	.word	0x000000ff
        /*05dc*/ 	.word	0x00000110
        /*05e0*/ 	.short	0x0106
        /*05e2*/ 	.byte	0x05
	.zero		1


	//   ....[79]....
        /*05e4*/ 	.word	0x00003010
        /*05e8*/ 	.word	0x000000ff
        /*05ec*/ 	.word	0x00000110
        /*05f0*/ 	.short	0x010a
        /*05f2*/ 	.byte	0x05
	.zero		1


	//   ....[80]....
        /*05f4*/ 	.word	0x000030a0
        /*05f8*/ 	.word	0x000000ff
        /*05fc*/ 	.word	0x00000110
        /*0600*/ 	.short	0x0106
        /*0602*/ 	.byte	0x04
	.zero		1


	//   ....[81]....
        /*0604*/ 	.word	0x000030e0
        /*0608*/ 	.word	0x00000000
        /*060c*/ 	.word	0x00000110
        /*0610*/ 	.short	0x010a
        /*0612*/ 	.byte	0xff
	.zero		1


	//   ....[82]....
        /*0614*/ 	.word	0x000035e0
        /*0618*/ 	.word	0x00000000
        /*061c*/ 	.word	0x00000100
        /*0620*/ 	.short	0x010a
        /*0622*/ 	.byte	0xff
	.zero		1


	//   ....[83]....
        /*0624*/ 	.word	0x000036f0
        /*0628*/ 	.word	0x00000003
        /*062c*/ 	.word	0x00000000
        /*0630*/ 	.short	0x0101
        /*0632*/ 	.byte	0xff
	.zero		1


	//   ....[84]....
        /*0634*/ 	.word	0x00003700
        /*0638*/ 	.word	0x000000ff
        /*063c*/ 	.word	0x00000000
        /*0640*/ 	.short	0x010a
        /*0642*/ 	.byte	0x05
	.zero		1


	//   ....[85]....
        /*0644*/ 	.word	0x00003720
        /*0648*/ 	.word	0x000000ff
        /*064c*/ 	.word	0x00000140
        /*0650*/ 	.short	0x010a
        /*0652*/ 	.byte	0x0e
	.zero		1


	//   ....[86]....
        /*0654*/ 	.word	0x000037f0
        /*0658*/ 	.word	0x000000ff
        /*065c*/ 	.word	0x00000000
        /*0660*/ 	.short	0x010a
        /*0662*/ 	.byte	0x07
	.zero		1


	//   ....[87]....
        /*0664*/ 	.word	0x00003920
        /*0668*/ 	.word	0x000000ff
        /*066c*/ 	.word	0x00000000
        /*0670*/ 	.short	0x010a
        /*0672*/ 	.byte	0x13
	.zero		1


	//   ....[88]....
        /*0674*/ 	.word	0x00003b20
        /*0678*/ 	.word	0x000000ff
        /*067c*/ 	.word	0x00000000
        /*0680*/ 	.short	0x010a
        /*0682*/ 	.byte	0x05
	.zero		1


	//   ....[89]....
        /*0684*/ 	.word	0x00003bb0
        /*0688*/ 	.word	0x000000ff
        /*068c*/ 	.word	0x00000000
        /*0690*/ 	.short	0x010a
        /*0692*/ 	.byte	0x05
	.zero		1


	//   ....[90]....
        /*0694*/ 	.word	0x00003c40
        /*0698*/ 	.word	0x000000ff
        /*069c*/ 	.word	0x00000000
        /*06a0*/ 	.short	0x010a
        /*06a2*/ 	.byte	0x05
	.zero		1


	//   ....[91]....
        /*06a4*/ 	.word	0x00003cd0
        /*06a8*/ 	.word	0x000000ff
        /*06ac*/ 	.word	0x00000000
        /*06b0*/ 	.short	0x010a
        /*06b2*/ 	.byte	0x06
	.zero		1


	//   ....[92]....
        /*06b4*/ 	.word	0x00004110
        /*06b8*/ 	.word	0x00000000
        /*06bc*/ 	.word	0x00000100
        /*06c0*/ 	.short	0x010a
        /*06c2*/ 	.byte	0xff
	.zero		1


	//   ....[93]....
        /*06c4*/ 	.word	0x00004200
        /*06c8*/ 	.word	0x00000000
        /*06cc*/ 	.word	0x00000000
        /*06d0*/ 	.short	0x0101
        /*06d2*/ 	.byte	0xff
	.zero		1


	//   ....[94]....
        /*06d4*/ 	.word	0x00004520
        /*06d8*/ 	.word	0x000000ff
        /*06dc*/ 	.word	0x000000f8
        /*06e0*/ 	.short	0x010a
        /*06e2*/ 	.byte	0x07
	.zero		1


	//   ....[95]....
        /*06e4*/ 	.word	0x000046a0
        /*06e8*/ 	.word	0x000000ff
        /*06ec*/ 	.word	0x000000e8
        /*06f0*/ 	.short	0x010a
        /*06f2*/ 	.byte	0x07
	.zero		1


	//   ....[96]....
        /*06f4*/ 	.word	0x00004aa0
        /*06f8*/ 	.word	0x000000ff
        /*06fc*/ 	.word	0x000000e0
        /*0700*/ 	.short	0x010b
        /*0702*/ 	.byte	0x07
	.zero		1


	//   ....[97]....
        /*0704*/ 	.word	0x00004ac0
        /*0708*/ 	.word	0x000000ff
        /*070c*/ 	.word	0x00000000
        /*0710*/ 	.short	0x0101
        /*0712*/ 	.byte	0x25
	.zero		1


	//   ....[98]....
        /*0714*/ 	.word	0x00004b00
        /*0718*/ 	.word	0x00000000
        /*071c*/ 	.word	0x000000e8
        /*0720*/ 	.short	0x010a
        /*0722*/ 	.byte	0xff
	.zero		1


	//   ....[99]....
        /*0724*/ 	.word	0x00004e60
        /*0728*/ 	.word	0x00000000
        /*072c*/ 	.word	0x00000100
        /*0730*/ 	.short	0x010a
        /*0732*/ 	.byte	0xff
	.zero		1


	//   ....[100]....
        /*0734*/ 	.word	0x00004f70
        /*0738*/ 	.word	0x00000000
        /*073c*/ 	.word	0x00000000
        /*0740*/ 	.short	0x0101
        /*0742*/ 	.byte	0xff
	.zero		1


	//   ....[101]....
        /*0744*/ 	.word	0x00005940
        /*0748*/ 	.word	0x000000ff
        /*074c*/ 	.word	0x000000e0
        /*0750*/ 	.short	0x010a
        /*0752*/ 	.byte	0x2b
	.zero		1


	//   ....[102]....
        /*0754*/ 	.word	0x00005950
        /*0758*/ 	.word	0x00000010
        /*075c*/ 	.word	0x00000120
        /*0760*/ 	.short	0x010a
        /*0762*/ 	.byte	0xff
	.zero		1


	//   ....[103]....
        /*0764*/ 	.word	0x00005b20
        /*0768*/ 	.word	0x000000ff
        /*076c*/ 	.word	0x000000e0
        /*0770*/ 	.short	0x010a
        /*0772*/ 	.byte	0x2b
	.zero		1


	//   ....[104]....
        /*0774*/ 	.word	0x00005c40
        /*0778*/ 	.word	0x000000ff
        /*077c*/ 	.word	0x00000000
        /*0780*/ 	.short	0x0101
        /*0782*/ 	.byte	0x04
	.zero		1


	//   ....[105]....
        /*0784*/ 	.word	0x00005cb0
        /*0788*/ 	.word	0x00000010
        /*078c*/ 	.word	0x00000120
        /*0790*/ 	.short	0x010a
        /*0792*/ 	.byte	0xff
	.zero		1


	//   ....[106]....
        /*0794*/ 	.word	0x00006600
        /*0798*/ 	.word	0x000000ff
        /*079c*/ 	.word	0x00000000
        /*07a0*/ 	.short	0x0101
        /*07a2*/ 	.byte	0x05
	.zero		1


	//   ....[107]....
        /*07a4*/ 	.word	0x00007cc0
        /*07a8*/ 	.word	0x00000003
        /*07ac*/ 	.word	0x00000170
        /*07b0*/ 	.short	0x010a
        /*07b2*/ 	.byte	0xff
	.zero		1


	//   ....[108]....
        /*07b4*/ 	.word	0x00007d20
        /*07b8*/ 	.word	0x00000002
        /*07bc*/ 	.word	0x00000070
        /*07c0*/ 	.short	0x010a
        /*07c2*/ 	.byte	0xff
	.zero		1


	//   ....[109]....
        /*07c4*/ 	.word	0x00007d80
        /*07c8*/ 	.word	0x00000002
        /*07cc*/ 	.word	0x00000070
        /*07d0*/ 	.short	0x010a
        /*07d2*/ 	.byte	0xff
	.zero		1


	//   ....[110]....
        /*07d4*/ 	.word	0x00007dd0
        /*07d8*/ 	.word	0x00000002
        /*07dc*/ 	.word	0x00000100
        /*07e0*/ 	.short	0x010a
        /*07e2*/ 	.byte	0xff
	.zero		1


	//   ....[111]....
        /*07e4*/ 	.word	0x00007e30
        /*07e8*/ 	.word	0x00000000
        /*07ec*/ 	.word	0x00000000
        /*07f0*/ 	.short	0x010a
        /*07f2*/ 	.byte	0xff
	.zero		1


	//   ....[112]....
        /*07f4*/ 	.word	0x00007e90
        /*07f8*/ 	.word	0x00000000
        /*07fc*/ 	.word	0x00000000
        /*0800*/ 	.short	0x010a
        /*0802*/ 	.byte	0xff
	.zero		1


	//   ....[113]....
        /*0804*/ 	.word	0x00007ef0
        /*0808*/ 	.word	0x00000000
        /*080c*/ 	.word	0x00000000
        /*0810*/ 	.short	0x010a
        /*0812*/ 	.byte	0xff
	.zero		1


	//   ....[114]....
        /*0814*/ 	.word	0x00007f50
        /*0818*/ 	.word	0x00000000
        /*081c*/ 	.word	0x00000000
        /*0820*/ 	.short	0x010a
        /*0822*/ 	.byte	0xff
	.zero		1


	//   ....[115]....
        /*0824*/ 	.word	0x00007fb0
        /*0828*/ 	.word	0x00000000
        /*082c*/ 	.word	0x00000000
        /*0830*/ 	.short	0x010a
        /*0832*/ 	.byte	0xff
	.zero		1


	//   ....[116]....
        /*0834*/ 	.word	0x00008010
        /*0838*/ 	.word	0x00000000
        /*083c*/ 	.word	0x00000000
        /*0840*/ 	.short	0x010a
        /*0842*/ 	.byte	0xff
	.zero		1


	//   ....[117]....
        /*0844*/ 	.word	0x00008070
        /*0848*/ 	.word	0x00000000
        /*084c*/ 	.word	0x00000000
        /*0850*/ 	.short	0x010a
        /*0852*/ 	.byte	0xff
	.zero		1


	//   ....[118]....
        /*0854*/ 	.word	0x000080d0
        /*0858*/ 	.word	0x00000000
        /*085c*/ 	.word	0x00000000
        /*0860*/ 	.short	0x010a
        /*0862*/ 	.byte	0xff
	.zero		1


	//   ....[119]....
        /*0864*/ 	.word	0x00008130
        /*0868*/ 	.word	0x00000000
        /*086c*/ 	.word	0x00000000
        /*0870*/ 	.short	0x010a
        /*0872*/ 	.byte	0xff
	.zero		1


	//   ....[120]....
        /*0874*/ 	.word	0x00008190
        /*0878*/ 	.word	0x00000000
        /*087c*/ 	.word	0x00000000
        /*0880*/ 	.short	0x010a
        /*0882*/ 	.byte	0xff
	.zero		1


	//   ....[121]....
        /*0884*/ 	.word	0x000081f0
        /*0888*/ 	.word	0x00000000
        /*088c*/ 	.word	0x00000000
        /*0890*/ 	.short	0x010a
        /*0892*/ 	.byte	0xff
	.zero		1


	//   ....[122]....
        /*0894*/ 	.word	0x00008250
        /*0898*/ 	.word	0x00000000
        /*089c*/ 	.word	0x00000000
        /*08a0*/ 	.short	0x010a
        /*08a2*/ 	.byte	0xff
	.zero		1


	//   ....[123]....
        /*08a4*/ 	.word	0x000082b0
        /*08a8*/ 	.word	0x00000000
        /*08ac*/ 	.word	0x00000000
        /*08b0*/ 	.short	0x010a
        /*08b2*/ 	.byte	0xff
	.zero		1


	//   ....[124]....
        /*08b4*/ 	.word	0x00008300
        /*08b8*/ 	.word	0x00000000
        /*08bc*/ 	.word	0x00000160
        /*08c0*/ 	.short	0x010a
        /*08c2*/ 	.byte	0xff
	.zero		1


	//   ....[125]....
        /*08c4*/ 	.word	0x00008360
        /*08c8*/ 	.word	0x00000000
        /*08cc*/ 	.word	0x00000110
        /*08d0*/ 	.short	0x010a
        /*08d2*/ 	.byte	0xff
	.zero		1


	//   ....[126]....
        /*08d4*/ 	.word	0x000083b0
        /*08d8*/ 	.word	0x00000000
        /*08dc*/ 	.word	0x00000100
        /*08e0*/ 	.short	0x010a
        /*08e2*/ 	.byte	0xff
	.zero		1


	//   ....[127]....
        /*08e4*/ 	.word	0x00008410
        /*08e8*/ 	.word	0x00000000
        /*08ec*/ 	.word	0x00000110
        /*08f0*/ 	.short	0x010a
        /*08f2*/ 	.byte	0xff
	.zero		1


	//   ....[128]....
        /*08f4*/ 	.word	0x00008460
        /*08f8*/ 	.word	0x00000000
        /*08fc*/ 	.word	0x00000100
        /*0900*/ 	.short	0x010a
        /*0902*/ 	.byte	0xff
	.zero		1


	//   ....[129]....
        /*0904*/ 	.word	0x000084c0
        /*0908*/ 	.word	0x00000003
        /*090c*/ 	.word	0x00000140
        /*0910*/ 	.short	0x010a
        /*0912*/ 	.byte	0xff
	.zero		1


	//   ....[130]....
        /*0914*/ 	.word	0x00008520
        /*0918*/ 	.word	0x00000000
        /*091c*/ 	.word	0x00000000
        /*0920*/ 	.short	0x010a
        /*0922*/ 	.byte	0xff
	.zero		1


	//   ....[131]....
        /*0924*/ 	.word	0x00008580
        /*0928*/ 	.word	0x00000000
        /*092c*/ 	.word	0x00000000
        /*0930*/ 	.short	0x010a
        /*0932*/ 	.byte	0xff
	.zero		1


	//   ....[132]....
        /*0934*/ 	.word	0x000085e0
        /*0938*/ 	.word	0x00000000
        /*093c*/ 	.word	0x00000000
        /*0940*/ 	.short	0x010a
        /*0942*/ 	.byte	0xff
	.zero		1


	//   ....[133]....
        /*0944*/ 	.word	0x00008640
        /*0948*/ 	.word	0x00000000
        /*094c*/ 	.word	0x00000000
        /*0950*/ 	.short	0x010a
        /*0952*/ 	.byte	0xff
	.zero		1


	//   ....[134]....
        /*0954*/ 	.word	0x000086a0
        /*0958*/ 	.word	0x00000000
        /*095c*/ 	.word	0x00000000
        /*0960*/ 	.short	0x010a
        /*0962*/ 	.byte	0xff
	.zero		1


	//   ....[135]....
        /*0964*/ 	.word	0x000086f0
        /*0968*/ 	.word	0x00000000
        /*096c*/ 	.word	0x00000100
        /*0970*/ 	.short	0x010a
        /*0972*/ 	.byte	0xff
	.zero		1


	//   ....[136]....
        /*0974*/ 	.word	0x00008750
        /*0978*/ 	.word	0x00000000
        /*097c*/ 	.word	0x000000f8
        /*0980*/ 	.short	0x010a
        /*0982*/ 	.byte	0xff
	.zero		1


	//   ....[137]....
        /*0984*/ 	.word	0x000087b0
        /*0988*/ 	.word	0x00000003
        /*098c*/ 	.word	0x000000e8
        /*0990*/ 	.short	0x010a
        /*0992*/ 	.byte	0xff
	.zero		1


	//   ....[138]....
        /*0994*/ 	.word	0x00008800
        /*0998*/ 	.word	0x00000000
        /*099c*/ 	.word	0x00000100
        /*09a0*/ 	.short	0x010a
        /*09a2*/ 	.byte	0xff
	.zero		1


	//   ....[139]....
        /*09a4*/ 	.word	0x00008860
        /*09a8*/ 	.word	0x00000000
        /*09ac*/ 	.word	0x000000e0
        /*09b0*/ 	.short	0x010a
        /*09b2*/ 	.byte	0xff
	.zero		1


	//   ....[140]....
        /*09b4*/ 	.word	0x000088b0
        /*09b8*/ 	.word	0x00000010
        /*09bc*/ 	.word	0x00000120
        /*09c0*/ 	.short	0x010a
        /*09c2*/ 	.byte	0xff
	.zero		1


	//----- nvinfo : EIATTR_NUM_MBARRIERS
	.align		4
.L_47:
        /*09c4*/ 	.byte	0x03, 0x38
        /*09c6*/ 	.short	0x0030


	//----- nvinfo : EIATTR_EXIT_INSTR_OFFSETS
	.align		4
        /*09c8*/ 	.byte	0x04, 0x1c
        /*09ca*/ 	.short	(.L_49 - .L_48)


	//   ....[0]....
.L_48:
        /*09cc*/ 	.word	0x00002bc0


	//   ....[1]....
        /*09d0*/ 	.word	0x000030b0


	//   ....[2]....
        /*09d4*/ 	.word	0x00003110


	//   ....[3]....
        /*09d8*/ 	.word	0x00003f30


	//   ....[4]....
        /*09dc*/ 	.word	0x00004b30


	//   ....[5]....
        /*09e0*/ 	.word	0x00004b70


	//   ....[6]....
        /*09e4*/ 	.word	0x00007cb0


	//----- nvinfo : EIATTR_MAX_THREADS
	.align		4
.L_49:
        /*09e8*/ 	.byte	0x04, 0x05
        /*09ea*/ 	.short	(.L_51 - .L_50)
.L_50:
        /*09ec*/ 	.word	0x00000100
        /*09f0*/ 	.word	0x00000001
        /*09f4*/ 	.word	0x00000001


	//----- nvinfo : EIATTR_CRS_STACK_SIZE
	.align		4
.L_51:
        /*09f8*/ 	.byte	0x04, 0x1e
        /*09fa*/ 	.short	(.L_53 - .L_52)
.L_52:
        /*09fc*/ 	.word	0x00000000


	//----- nvinfo : EIATTR_CBANK_PARAM_SIZE
	.align		4
.L_53:
        /*0a00*/ 	.byte	0x03, 0x19
        /*0a02*/ 	.short	0x0800


	//----- nvinfo : EIATTR_PARAM_CBANK
	.align		4
        /*0a04*/ 	.byte	0x04, 0x0a
        /*0a06*/ 	.short	(.L_55 - .L_54)
	.align		4
.L_54:
        /*0a08*/ 	.word	index@(.nv.constant0._ZN7cutlass13device_kernelINS_4gemm6kernel13GemmUniversalIN4cute5tupleIJiiiiEEENS1_10collective13CollectiveMmaINS1_35MainloopSm100TmaUmmaWarpSpecializedILi14ELi2ELi4ENS5_IJNS4_1CILi1EEESB_SB_EEEEENS5_IJNSA_ILi128EEENSA_ILi96EEENSA_ILi64EEEEEENS_12float_e4m3_tENS5_IJlSB_lEEESI_SJ_NS4_8TiledMMAINS4_8MMA_AtomIJNS4_10MMA_TraitsINS4_19SM100_MMA_F8F6F4_SSEJSI_SI_fSE_SF_NS4_17integral_constantINS4_4UMMA5MajorELSQ_0EEESR_NSO_INSP_7ScaleInELSS_0EEEST_EEEEEENS4_6LayoutISC_NS5_IJNSA_ILi0EEESX_SX_EEEEENS5_IJNS4_10UnderscoreES10_S10_EEEEENS4_13SM90_TMA_LOADENS4_14ComposedLayoutINS4_7SwizzleILi2ELi4ELi3EEENS4_18smem_ptr_flag_bitsILi8EEENSW_INS5_IJNSA_ILi8EEESG_EEENS5_IJSG_SB_EEEEEEEvNS4_8identityES13_S1D_vS1E_EENS_8epilogue10collective18CollectiveEpilogueINS1G_23Sm100TmaWarpSpecializedILi1ELi1ELi96ELb0ELb0EEEJSH_NS5_IJNSW_ISE_SB_EENSW_ISF_SB_EEEEESI_SJ_SI_SJ_NS1G_6fusion15FusionCallbacksIS1K_NS1O_17LinearCombinationISI_fSI_fLNS_15FloatRoundStyleE2EEESH_S1N_JEEENS4_5SM1004TMEM4LOAD26SM100_TMEM_LOAD_32dp32b32xES13_NS14_INS15_ILi1ELi4ELi3EEES18_NSW_INS5_IJS19_NSA_ILi32EEEEEENS5_IJS1Z_SB_EEEEEEENS4_39AutoVectorizingCopyWithAssumedAlignmentILi128EEENS4_14SM90_TMA_STOREES23_S25_S25_EEEvvEEEEvNT_6ParamsE)
        /*0a0c*/ 	.short	0x0380
        /*0a0e*/ 	.short	0x0800


	//----- nvinfo : EIATTR_SW_WAR
	.align		4
.L_55:
        /*0a10*/ 	.byte	0x04, 0x36
        /*0a12*/ 	.short	(.L_57 - .L_56)
.L_56:
        /*0a14*/ 	.word	0x00000008
.L_57:


//--------------------- .nv.callgraph             --------------------------
	.section	.nv.callgraph,"",@"SHT_CUDA_CALLGRAPH"
	.align	4
	.sectionentsize	8
	.align		4
        /*0000*/ 	.word	0x00000000
	.align		4
        /*0004*/ 	.word	0xffffffff
	.align		4
        /*0008*/ 	.word	index@(_ZN7cutlass13device_kernelINS_4gemm6kernel13GemmUniversalIN4cute5tupleIJiiiiEEENS1_10collective13CollectiveMmaINS1_35MainloopSm100TmaUmmaWarpSpecializedILi14ELi2ELi4ENS5_IJNS4_1CILi1EEESB_SB_EEEEENS5_IJNSA_ILi128EEENSA_ILi96EEENSA_ILi64EEEEEENS_12float_e4m3_tENS5_IJlSB_lEEESI_SJ_NS4_8TiledMMAINS4_8MMA_AtomIJNS4_10MMA_TraitsINS4_19SM100_MMA_F8F6F4_SSEJSI_SI_fSE_SF_NS4_17integral_constantINS4_4UMMA5MajorELSQ_0EEESR_NSO_INSP_7ScaleInELSS_0EEEST_EEEEEENS4_6LayoutISC_NS5_IJNSA_ILi0EEESX_SX_EEEEENS5_IJNS4_10UnderscoreES10_S10_EEEEENS4_13SM90_TMA_LOADENS4_14ComposedLayoutINS4_7SwizzleILi2ELi4ELi3EEENS4_18smem_ptr_flag_bitsILi8EEENSW_INS5_IJNSA_ILi8EEESG_EEENS5_IJSG_SB_EEEEEEEvNS4_8identityES13_S1D_vS1E_EENS_8epilogue10collective18CollectiveEpilogueINS1G_23Sm100TmaWarpSpecializedILi1ELi1ELi96ELb0ELb0EEEJSH_NS5_IJNSW_ISE_SB_EENSW_ISF_SB_EEEEESI_SJ_SI_SJ_NS1G_6fusion15FusionCallbacksIS1K_NS1O_17LinearCombinationISI_fSI_fLNS_15FloatRoundStyleE2EEESH_S1N_JEEENS4_5SM1004TMEM4LOAD26SM100_TMEM_LOAD_32dp32b32xES13_NS14_INS15_ILi1ELi4ELi3EEES18_NSW_INS5_IJS19_NSA_ILi32EEEEEENS5_IJS1Z_SB_EEEEEEENS4_39AutoVectorizingCopyWithAssumedAlignmentILi128EEENS4_14SM90_TMA_STOREES23_S25_S25_EEEvvEEEEvNT_6ParamsE)
	.align		4
        /*000c*/ 	.word	index@(__assertfail)
	.align		4
        /*0010*/ 	.word	0x00000000
	.align		4
        /*0014*/ 	.word	0xfffffffe
	.align		4
        /*0018*/ 	.word	0x00000000
	.align		4
        /*001c*/ 	.word	0xfffffffd
	.align		4
        /*0020*/ 	.word	0x00000000
	.align		4
        /*0024*/ 	.word	0xfffffffc


//--------------------- .nv.constant4             --------------------------
	.section	.nv.constant4,"a",@progbits
	.align	8
	.align		8
.nv.constant4:
        /*0000*/ 	.dword	__assertfail
	.align		8
        /*0008*/ 	.dword	__unnamed_1
	.align		8
        /*0010*/ 	.dword	__unnamed_2
	.align		8
        /*0018*/ 	.dword	_ZN40_INTERNAL_aace5152_4_k_cu_9106cfbc_278734cuda3std3__45__cpo5beginE
	.align		8
        /*0020*/ 	.dword	_ZN40_INTERNAL_aace5152_4_k_cu_9106cfbc_278734cuda3std3__45__cpo3endE
	.align		8
        /*0028*/ 	.dword	_ZN40_INTERNAL_aace5152_4_k_cu_9106cfbc_278734cuda3std3__45__cpo6cbeginE
	.align		8
        /*0030*/ 	.dword	_ZN40_INTERNAL_aace5152_4_k_cu_9106cfbc_278734cuda3std3__45__cpo4cendE
	.align		8
        /*0038*/ 	.dword	_ZN40_INTERNAL_aace5152_4_k_cu_9106cfbc_278734cuda3std3__442_GLOBAL__N__aace5152_4_k_cu_9106cfbc_278736ignoreE
	.align		8
        /*0040*/ 	.dword	_ZN40_INTERNAL_aace5152_4_k_cu_9106cfbc_278734cuda3std3__419piecewise_constructE
	.align		8
        /*0048*/ 	.dword	_ZN40_INTERNAL_aace5152_4_k_cu_9106cfbc_278734cuda3std3__48in_placeE
	.align		8
        /*0050*/ 	.dword	_ZN40_INTERNAL_aace5152_4_k_cu_9106cfbc_278734cuda3std6ranges3__45__cpo4swapE
	.align		8
        /*0058*/ 	.dword	_ZN40_INTERNAL_aace5152_4_k_cu_9106cfbc_278734cuda3std6ranges3__45__cpo9iter_moveE
	.align		8
        /*0060*/ 	.dword	_ZN40_INTERNAL_aace5152_4_k_cu_9106cfbc_278734cute7productE
	.align		8
        /*0068*/ 	.dword	_ZN40_INTERNAL_aace5152_4_k_cu_9106cfbc_278734cute1_E
	.align		8
        /*0070*/ 	.dword	$str$25
	.align		8
        /*0078*/ 	.dword	$str$26
	.align		8
        /*0080*/ 	.dword	$str$27
	.align		8
        /*0088*/ 	.dword	$str$28


//--------------------- .text._ZN7cutlass13device_kernelINS_4gemm6kernel13GemmUniversalIN4cute5tupleIJiiiiEEENS1_10collective13CollectiveMmaINS1_35MainloopSm100TmaUmmaWarpSpecializedILi14ELi2ELi4ENS5_IJNS4_1CILi1EEESB_SB_EEEEENS5_IJNSA_ILi128EEENSA_ILi96EEENSA_ILi64EEEEEENS_12float_e4m3_tENS5_IJlSB_lEEESI_SJ_NS4_8TiledMMAINS4_8MMA_AtomIJNS4_10MMA_TraitsINS4_19SM100_MMA_F8F6F4_SSEJSI_SI_fSE_SF_NS4_17integral_constantINS4_4UMMA5MajorELSQ_0EEESR_NSO_INSP_7ScaleInELSS_0EEEST_EEEEEENS4_6LayoutISC_NS5_IJNSA_ILi0EEESX_SX_EEEEENS5_IJNS4_10UnderscoreES10_S10_EEEEENS4_13SM90_TMA_LOADENS4_14ComposedLayoutINS4_7SwizzleILi2ELi4ELi3EEENS4_18smem_ptr_flag_bitsILi8EEENSW_INS5_IJNSA_ILi8EEESG_EEENS5_IJSG_SB_EEEEEEEvNS4_8identityES13_S1D_vS1E_EENS_8epilogue10collective18CollectiveEpilogueINS1G_23Sm100TmaWarpSpecializedILi1ELi1ELi96ELb0ELb0EEEJSH_NS5_IJNSW_ISE_SB_EENSW_ISF_SB_EEEEESI_SJ_SI_SJ_NS1G_6fusion15FusionCallbacksIS1K_NS1O_17LinearCombinationISI_fSI_fLNS_15FloatRoundStyleE2EEESH_S1N_JEEENS4_5SM1004TMEM4LOAD26SM100_TMEM_LOAD_32dp32b32xES13_NS14_INS15_ILi1ELi4ELi3EEES18_NSW_INS5_IJS19_NSA_ILi32EEEEEENS5_IJS1Z_SB_EEEEEEENS4_39AutoVectorizingCopyWithAssumedAlignmentILi128EEENS4_14SM90_TMA_STOREES23_S25_S25_EEEvvEEEEvNT_6ParamsE --------------------------
	.section	.text._ZN7cutlass13device_kernelINS_4gemm6kernel13GemmUniversalIN4cute5tupleIJiiiiEEENS1_10collective13CollectiveMmaINS1_35MainloopSm100TmaUmmaWarpSpecializedILi14ELi2ELi4ENS5_IJNS4_1CILi1EEESB_SB_EEEEENS5_IJNSA_ILi128EEENSA_ILi96EEENSA_ILi64EEEEEENS_12float_e4m3_tENS5_IJlSB_lEEESI_SJ_NS4_8TiledMMAINS4_8MMA_AtomIJNS4_10MMA_TraitsINS4_19SM100_MMA_F8F6F4_SSEJSI_SI_fSE_SF_NS4_17integral_constantINS4_4UMMA5MajorELSQ_0EEESR_NSO_INSP_7ScaleInELSS_0EEEST_EEEEEENS4_6LayoutISC_NS5_IJNSA_ILi0EEESX_SX_EEEEENS5_IJNS4_10UnderscoreES10_S10_EEEEENS4_13SM90_TMA_LOADENS4_14ComposedLayoutINS4_7SwizzleILi2ELi4ELi3EEENS4_18smem_ptr_flag_bitsILi8EEENSW_INS5_IJNSA_ILi8EEESG_EEENS5_IJSG_SB_EEEEEEEvNS4_8identityES13_S1D_vS1E_EENS_8epilogue10collective18CollectiveEpilogueINS1G_23Sm100TmaWarpSpecializedILi1ELi1ELi96ELb0ELb0EEEJSH_NS5_IJNSW_ISE_SB_EENSW_ISF_SB_EEEEESI_SJ_SI_SJ_NS1G_6fusion15FusionCallbacksIS1K_NS1O_17LinearCombinationISI_fSI_fLNS_15FloatRoundStyleE2EEESH_S1N_JEEENS4_5SM1004TMEM4LOAD26SM100_TMEM_LOAD_32dp32b32xES13_NS14_INS15_ILi1ELi4ELi3EEES18_NSW_INS5_IJS19_NSA_ILi32EEEEEENS5_IJS1Z_SB_EEEEEEENS4_39AutoVectorizingCopyWithAssumedAlignmentILi128EEENS4_14SM90_TMA_STOREES23_S25_S25_EEEvvEEEEvNT_6ParamsE,"ax",@progbits
	.align	128
.text._ZN7cutlass13device_kernelINS_4gemm6kernel13GemmUniversalIN4cute5tupleIJiiiiEEENS1_10collective13CollectiveMmaINS1_35MainloopSm100TmaUmmaWarpSpecializedILi14ELi2ELi4ENS5_IJNS4_1CILi1EEESB_SB_EEEEENS5_IJNSA_ILi128EEENSA_ILi96EEENSA_ILi64EEEEEENS_12float_e4m3_tENS5_IJlSB_lEEESI_SJ_NS4_8TiledMMAINS4_8MMA_AtomIJNS4_10MMA_TraitsINS4_19SM100_MMA_F8F6F4_SSEJSI_SI_fSE_SF_NS4_17integral_constantINS4_4UMMA5MajorELSQ_0EEESR_NSO_INSP_7ScaleInELSS_0EEEST_EEEEEENS4_6LayoutISC_NS5_IJNSA_ILi0EEESX_SX_EEEEENS5_IJNS4_10UnderscoreES10_S10_EEEEENS4_13SM90_TMA_LOADENS4_14ComposedLayoutINS4_7SwizzleILi2ELi4ELi3EEENS4_18smem_ptr_flag_bitsILi8EEENSW_INS5_IJNSA_ILi8EEESG_EEENS5_IJSG_SB_EEEEEEEvNS4_8identityES13_S1D_vS1E_EENS_8epilogue10collective18CollectiveEpilogueINS1G_23Sm100TmaWarpSpecializedILi1ELi1ELi96ELb0ELb0EEEJSH_NS5_IJNSW_ISE_SB_EENSW_ISF_SB_EEEEESI_SJ_SI_SJ_NS1G_6fusion15FusionCallbacksIS1K_NS1O_17LinearCombinationISI_fSI_fLNS_15FloatRoundStyleE2EEESH_S1N_JEEENS4_5SM1004TMEM4LOAD26SM100_TMEM_LOAD_32dp32b32xES13_NS14_INS15_ILi1ELi4ELi3EEES18_NSW_INS5_IJS19_NSA_ILi32EEEEEENS5_IJS1Z_SB_EEEEEEENS4_39AutoVectorizingCopyWithAssumedAlignmentILi128EEENS4_14SM90_TMA_STOREES23_S25_S25_EEEvvEEEEvNT_6ParamsE:
        .type           _ZN7cutlass13device_kernelINS_4gemm6kernel13GemmUniversalIN4cute5tupleIJiiiiEEENS1_10collective13CollectiveMmaINS1_35MainloopSm100TmaUmmaWarpSpecializedILi14ELi2ELi4ENS5_IJNS4_1CILi1EEESB_SB_EEEEENS5_IJNSA_ILi128EEENSA_ILi96EEENSA_ILi64EEEEEENS_12float_e4m3_tENS5_IJlSB_lEEESI_SJ_NS4_8TiledMMAINS4_8MMA_AtomIJNS4_10MMA_TraitsINS4_19SM100_MMA_F8F6F4_SSEJSI_SI_fSE_SF_NS4_17integral_constantINS4_4UMMA5MajorELSQ_0EEESR_NSO_INSP_7ScaleInELSS_0EEEST_EEEEEENS4_6LayoutISC_NS5_IJNSA_ILi0EEESX_SX_EEEEENS5_IJNS4_10UnderscoreES10_S10_EEEEENS4_13SM90_TMA_LOADENS4_14ComposedLayoutINS4_7SwizzleILi2ELi4ELi3EEENS4_18smem_ptr_flag_bitsILi8EEENSW_INS5_IJNSA_ILi8EEESG_EEENS5_IJSG_SB_EEEEEEEvNS4_8identityES13_S1D_vS1E_EENS_8epilogue10collective18CollectiveEpilogueINS1G_23Sm100TmaWarpSpecializedILi1ELi1ELi96ELb0ELb0EEEJSH_NS5_IJNSW_ISE_SB_EENSW_ISF_SB_EEEEESI_SJ_SI_SJ_NS1G_6fusion15FusionCallbacksIS1K_NS1O_17LinearCombinationISI_fSI_fLNS_15FloatRoundStyleE2EEESH_S1N_JEEENS4_5SM1004TMEM4LOAD26SM100_TMEM_LOAD_32dp32b32xES13_NS14_INS15_ILi1ELi4ELi3EEES18_NSW_INS5_IJS19_NSA_ILi32EEEEEENS5_IJS1Z_SB_EEEEEEENS4_39AutoVectorizingCopyWithAssumedAlignmentILi128EEENS4_14SM90_TMA_STOREES23_S25_S25_EEEvvEEEEvNT_6ParamsE,@function
        .size           _ZN7cutlass13device_kernelINS_4gemm6kernel13GemmUniversalIN4cute5tupleIJiiiiEEENS1_10collective13CollectiveMmaINS1_35MainloopSm100TmaUmmaWarpSpecializedILi14ELi2ELi4ENS5_IJNS4_1CILi1EEESB_SB_EEEEENS5_IJNSA_ILi128EEENSA_ILi96EEENSA_ILi64EEEEEENS_12float_e4m3_tENS5_IJlSB_lEEESI_SJ_NS4_8TiledMMAINS4_8MMA_AtomIJNS4_10MMA_TraitsINS4_19SM100_MMA_F8F6F4_SSEJSI_SI_fSE_SF_NS4_17integral_constantINS4_4UMMA5MajorELSQ_0EEESR_NSO_INSP_7ScaleInELSS_0EEEST_EEEEEENS4_6LayoutISC_NS5_IJNSA_ILi0EEESX_SX_EEEEENS5_IJNS4_10UnderscoreES10_S10_EEEEENS4_13SM90_TMA_LOADENS4_14ComposedLayoutINS4_7SwizzleILi2ELi4ELi3EEENS4_18smem_ptr_flag_bitsILi8EEENSW_INS5_IJNSA_ILi8EEESG_EEENS5_IJSG_SB_EEEEEEEvNS4_8identityES13_S1D_vS1E_EENS_8epilogue10collective18CollectiveEpilogueINS1G_23Sm100TmaWarpSpecializedILi1ELi1ELi96ELb0ELb0EEEJSH_NS5_IJNSW_ISE_SB_EENSW_ISF_SB_EEEEESI_SJ_SI_SJ_NS1G_6fusion15FusionCallbacksIS1K_NS1O_17LinearCombinationISI_fSI_fLNS_15FloatRoundStyleE2EEESH_S1N_JEEENS4_5SM1004TMEM4LOAD26SM100_TMEM_LOAD_32dp32b32xES13_NS14_INS15_ILi1ELi4ELi3EEES18_NSW_INS5_IJS19_NSA_ILi32EEEEEENS5_IJS1Z_SB_EEEEEEENS4_39AutoVectorizingCopyWithAssumedAlignmentILi128EEENS4_14SM90_TMA_STOREES23_S25_S25_EEEvvEEEEvNT_6ParamsE,(.L_x_161 - _ZN7cutlass13device_kernelINS_4gemm6kernel13GemmUniversalIN4cute5tupleIJiiiiEEENS1_10collective13CollectiveMmaINS1_35MainloopSm100TmaUmmaWarpSpecializedILi14ELi2ELi4ENS5_IJNS4_1CILi1EEESB_SB_EEEEENS5_IJNSA_ILi128EEENSA_ILi96EEENSA_ILi64EEEEEENS_12float_e4m3_tENS5_IJlSB_lEEESI_SJ_NS4_8TiledMMAINS4_8MMA_AtomIJNS4_10MMA_TraitsINS4_19SM100_MMA_F8F6F4_SSEJSI_SI_fSE_SF_NS4_17integral_constantINS4_4UMMA5MajorELSQ_0EEESR_NSO_INSP_7ScaleInELSS_0EEEST_EEEEEENS4_6LayoutISC_NS5_IJNSA_ILi0EEESX_SX_EEEEENS5_IJNS4_10UnderscoreES10_S10_EEEEENS4_13SM90_TMA_LOADENS4_14ComposedLayoutINS4_7SwizzleILi2ELi4ELi3EEENS4_18smem_ptr_flag_bitsILi8EEENSW_INS5_IJNSA_ILi8EEESG_EEENS5_IJSG_SB_EEEEEEEvNS4_8identityES13_S1D_vS1E_EENS_8epilogue10collective18CollectiveEpilogueINS1G_23Sm100TmaWarpSpecializedILi1ELi1ELi96ELb0ELb0EEEJSH_NS5_IJNSW_ISE_SB_EENSW_ISF_SB_EEEEESI_SJ_SI_SJ_NS1G_6fusion15FusionCallbacksIS1K_NS1O_17LinearCombinationISI_fSI_fLNS_15FloatRoundStyleE2EEESH_S1N_JEEENS4_5SM1004TMEM4LOAD26SM100_TMEM_LOAD_32dp32b32xES13_NS14_INS15_ILi1ELi4ELi3EEES18_NSW_INS5_IJS19_NSA_ILi32EEEEEENS5_IJS1Z_SB_EEEEEEENS4_39AutoVectorizingCopyWithAssumedAlignmentILi128EEENS4_14SM90_TMA_STOREES23_S25_S25_EEEvvEEEEvNT_6ParamsE)
        .other          _ZN7cutlass13device_kernelINS_4gemm6kernel13GemmUniversalIN4cute5tupleIJiiiiEEENS1_10collective13CollectiveMmaINS1_35MainloopSm100TmaUmmaWarpSpecializedILi14ELi2ELi4ENS5_IJNS4_1CILi1EEESB_SB_EEEEENS5_IJNSA_ILi128EEENSA_ILi96EEENSA_ILi64EEEEEENS_12float_e4m3_tENS5_IJlSB_lEEESI_SJ_NS4_8TiledMMAINS4_8MMA_AtomIJNS4_10MMA_TraitsINS4_19SM100_MMA_F8F6F4_SSEJSI_SI_fSE_SF_NS4_17integral_constantINS4_4UMMA5MajorELSQ_0EEESR_NSO_INSP_7ScaleInELSS_0EEEST_EEEEEENS4_6LayoutISC_NS5_IJNSA_ILi0EEESX_SX_EEEEENS5_IJNS4_10UnderscoreES10_S10_EEEEENS4_13SM90_TMA_LOADENS4_14ComposedLayoutINS4_7SwizzleILi2ELi4ELi3EEENS4_18smem_ptr_flag_bitsILi8EEENSW_INS5_IJNSA_ILi8EEESG_EEENS5_IJSG_SB_EEEEEEEvNS4_8identityES13_S1D_vS1E_EENS_8epilogue10collective18CollectiveEpilogueINS1G_23Sm100TmaWarpSpecializedILi1ELi1ELi96ELb0ELb0EEEJSH_NS5_IJNSW_ISE_SB_EENSW_ISF_SB_EEEEESI_SJ_SI_SJ_NS1G_6fusion15FusionCallbacksIS1K_NS1O_17LinearCombinationISI_fSI_fLNS_15FloatRoundStyleE2EEESH_S1N_JEEENS4_5SM1004TMEM4LOAD26SM100_TMEM_LOAD_32dp32b32xES13_NS14_INS15_ILi1ELi4ELi3EEES18_NSW_INS5_IJS19_NSA_ILi32EEEEEENS5_IJS1Z_SB_EEEEEEENS4_39AutoVectorizingCopyWithAssumedAlignmentILi128EEENS4_14SM90_TMA_STOREES23_S25_S25_EEEvvEEEEvNT_6ParamsE,@"STO_CUDA_ENTRY STV_DEFAULT"
_ZN7cutlass13device_kernelINS_4gemm6kernel13GemmUniversalIN4cute5tupleIJiiiiEEENS1_10collective13CollectiveMmaINS1_35MainloopSm100TmaUmmaWarpSpecializedILi14ELi2ELi4ENS5_IJNS4_1CILi1EEESB_SB_EEEEENS5_IJNSA_ILi128EEENSA_ILi96EEENSA_ILi64EEEEEENS_12float_e4m3_tENS5_IJlSB_lEEESI_SJ_NS4_8TiledMMAINS4_8MMA_AtomIJNS4_10MMA_TraitsINS4_19SM100_MMA_F8F6F4_SSEJSI_SI_fSE_SF_NS4_17integral_constantINS4_4UMMA5MajorELSQ_0EEESR_NSO_INSP_7ScaleInELSS_0EEEST_EEEEEENS4_6LayoutISC_NS5_IJNSA_ILi0EEESX_SX_EEEEENS5_IJNS4_10UnderscoreES10_S10_EEEEENS4_13SM90_TMA_LOADENS4_14ComposedLayoutINS4_7SwizzleILi2ELi4ELi3EEENS4_18smem_ptr_flag_bitsILi8EEENSW_INS5_IJNSA_ILi8EEESG_EEENS5_IJSG_SB_EEEEEEEvNS4_8identityES13_S1D_vS1E_EENS_8epilogue10collective18CollectiveEpilogueINS1G_23Sm100TmaWarpSpecializedILi1ELi1ELi96ELb0ELb0EEEJSH_NS5_IJNSW_ISE_SB_EENSW_ISF_SB_EEEEESI_SJ_SI_SJ_NS1G_6fusion15FusionCallbacksIS1K_NS1O_17LinearCombinationISI_fSI_fLNS_15FloatRoundStyleE2EEESH_S1N_JEEENS4_5SM1004TMEM4LOAD26SM100_TMEM_LOAD_32dp32b32xES13_NS14_INS15_ILi1ELi4ELi3EEES18_NSW_INS5_IJS19_NSA_ILi32EEEEEENS5_IJS1Z_SB_EEEEEEENS4_39AutoVectorizingCopyWithAssumedAlignmentILi128EEENS4_14SM90_TMA_STOREES23_S25_S25_EEEvvEEEEvNT_6ParamsE:
[----:B------:R-:W1:Y:S01]  /*0000*/  LDC R1, c[0x0][0x37c] ;  /* 0x0000df00ff017b82 */ /* 0x000e620000000800 */
[----:B------:R-:W2:Y:S01]  /*0010*/  S2R R223, SR_TID.X ;  /* 0x0000000000df7919 */ /* 0x000ea20000002100 */
[----:B------:R-:W3:Y:S01]  /*0020*/  LDCU.64 UR4, c[0x0][0x890] ;  /* 0x00011200ff0477ac */ /* 0x000ee20008000a00 */
[----:B------:R-:W-:Y:S02]  /*0030*/  PRMT R216, RZ, 0x7610, R216 ;  /* 0x00007610ffd87816 */ /* 0x000fe400000000d8 */
[----:B------:R-:W-:Y:S01]  /*0040*/  ELECT P5, URZ, PT ;  /* 0x0000000000ff782f */ /* 0x000fe200038a0000 */
[----:B------:R-:W4:Y:S01]  /*0050*/  LDCU.64 UR40, c[0x0][0x358] ;  /* 0x00006b00ff2877ac */ /* 0x000f220008000a00 */
[----:B---3--:R-:W-:-:S04]  /*0060*/  UISETP.NE.U32.AND UP0, UPT, UR4, URZ, UPT ;  /* 0x000000ff0400728c */ /* 0x008fc8000bf05070 */
[----:B------:R-:W-:Y:S01]  /*0070*/  UISETP.NE.AND.EX UP0, UPT, UR5, URZ, UPT, UP0 ;  /* 0x000000ff0500728c */ /* 0x000fe2000bf05300 */
[----:B--2---:R-:W-:-:S05]  /*0080*/  SHF.R.U32.HI R225, RZ, 0x5, R223 ;  /* 0x00000005ffe17819 */ /* 0x004fca00000116df */
[----:B------:R-:W2:Y:S02]  /*0090*/  SHFL.IDX PT, R0, R225, RZ, 0x1f ;  /* 0x00001fffe1007589 */ /* 0x000ea400000e0000 */
[----:B--2---:R-:W-:Y:S01]  /*00a0*/  R2UR UR8, R0 ;  /* 0x00000000000872ca */ /* 0x004fe200000e0000 */
[----:B-1--4-:R-:W-:-:S14]  /*00b0*/  BRA.U UP0, `(.L_x_0) ;  /* 0x00000001002c7547 */ /* 0x012fdc000b800000 */
[----:B------:R-:W1:Y:S02]  /*00c0*/  LDCU.64 UR6, c[0x0][0x888] ;  /* 0x00011100ff0677ac */ /* 0x000e640008000a00 */
[----:B-1----:R-:W-:-:S04]  /*00d0*/  UISETP.NE.U32.AND UP0, UPT, UR6, URZ, UPT ;  /* 0x000000ff0600728c */ /* 0x002fc8000bf05070 */
[----:B------:R-:W-:-:S09]  /*00e0*/  UISETP.NE.AND.EX UP0, UPT, UR7, URZ, UPT, UP0 ;  /* 0x000000ff0700728c */ /* 0x000fd2000bf05300 */
[----:B------:R-:W-:Y:S05]  /*00f0*/  BRA.U !UP0, `(.L_x_1) ;  /* 0x0000000108107547 */ /* 0x000fea000b800000 */
[----:B------:R-:W1:Y:S02]  /*0100*/  LDC.64 R2, c[0x0][0x888] ;  /* 0x00022200ff027b82 */ /* 0x000e640000000a00 */
[----:B-1----:R1:W5:Y:S01]  /*0110*/  LDG.E R111, desc[UR40][R2.64] ;  /* 0x00000028026f7981 */ /* 0x002362000c1e1900 */
[----:B------:R-:W-:Y:S01]  /*0120*/  HFMA2 R216, -RZ, RZ, 0, 5.9604644775390625e-08 ;  /* 0x00000001ffd87431 */ /* 0x000fe200000001ff */
[----:B------:R-:W-:Y:S05]  /*0130*/  BRA `(.L_x_0) ;  /* 0x00000000000c7947 */ /* 0x000fea0003800000 */
.L_x_1:
[----:B------:R-:W1:Y:S01]  /*0140*/  LDCU UR6, c[0x0][0x880] ;  /* 0x00011000ff0677ac */ /* 0x000e620008000800 */
[----:B------:R-:W-:Y:S01]  /*0150*/  HFMA2 R216, -RZ, RZ, 0, 5.9604644775390625e-08 ;  /* 0x00000001ffd87431 */ /* 0x000fe200000001ff */
[----:B-1----:R-:W-:-:S07]  /*0160*/  MOV R111, UR6 ;  /* 0x00000006006f7c02 */ /* 0x002fce0008000f00 */
.L_x_0:
[----:B------:R-:W2:Y:S02]  /*0170*/  LDCU.64 UR6, c[0x0][0x8b0] ;  /* 0x00011600ff0677ac */ /* 0x000ea40008000a00 */
[----:B--2---:R-:W-:-:S04]  /*0180*/  UISETP.NE.U32.AND UP0, UPT, UR6, URZ, UPT ;  /* 0x000000ff0600728c */ /* 0x004fc8000bf05070 */
[----:B------:R-:W-:-:S09]  /*0190*/  UISETP.NE.AND.EX UP0, UPT, UR7, URZ, UPT, UP0 ;  /* 0x000000ff0700728c */ /* 0x000fd2000bf05300 */
[----:B------:R-:W-:Y:S05]  /*01a0*/  BRA.U UP0, `(.L_x_2) ;  /* 0x0000000100247547 */ /* 0x000fea000b800000 */
[----:B------:R-:W2:Y:S02]  /*01b0*/  LDCU.64 UR6, c[0x0][0x8a8] ;  /* 0x00011500ff0677ac */ /* 0x000ea40008000a00 */
[----:B--2---:R-:W-:-:S04]  /*01c0*/  UISETP.NE.U32.AND UP0, UPT, UR6, URZ, UPT ;  /* 0x000000ff0600728c */ /* 0x004fc8000bf05070 */
[----:B------:R-:W-:-:S09]  /*01d0*/  UISETP.NE.AND.EX UP0, UPT, UR7, URZ, UPT, UP0 ;  /* 0x000000ff0700728c */ /* 0x000fd2000bf05300 */
[----:B------:R-:W-:Y:S05]  /*01e0*/  BRA.U !UP0, `(.L_x_3) ;  /* 0x00000001080c7547 */ /* 0x000fea000b800000 */
[----:B------:R-:W2:Y:S02]  /*01f0*/  LDC.64 R106, c[0x0][0x8a8] ;  /* 0x00022a00ff6a7b82 */ /* 0x000ea40000000a00 */
[----:B--2---:R2:W5:Y:S01]  /*0200*/  LDG.E R106, desc[UR40][R106.64] ;  /* 0x000000286a6a7981 */ /* 0x004562000c1e1900 */
[----:B------:R-:W-:Y:S05]  /*0210*/  BRA `(.L_x_2) ;  /* 0x0000000000087947 */ /* 0x000fea0003800000 */
.L_x_3:
[----:B------:R-:W2:Y:S02]  /*0220*/  LDCU UR6, c[0x0][0x8a0] ;  /* 0x00011400ff0677ac */ /* 0x000ea40008000800 */
[----:B--2---:R-:W-:Y:S02]  /*0230*/  MOV R106, UR6 ;  /* 0x00000006006a7c02 */ /* 0x004fe40008000f00 */
.L_x_2:
[----:B------:R-:W-:Y:S01]  /*0240*/  IMAD.U32 R0, RZ, RZ, UR8 ;  /* 0x00000008ff007e24 */ /* 0x000fe2000f8e00ff */
[----:B------:R-:W-:Y:S04]  /*0250*/  BSSY.RECONVERGENT B0, `(.L_x_4) ;  /* 0x000000c000007945 */ /* 0x000fe80003800200 */
[C---:B------:R-:W-:Y:S02]  /*0260*/  ISETP.NE.OR P1, PT, R0.reuse, 0x1, !P5 ;  /* 0x000000010000780c */ /* 0x040fe40006f25670 */
[----:B------:R-:W-:-:S11]  /*0270*/  ISETP.NE.OR P0, PT, R0, 0x3, !P5 ;  /* 0x000000030000780c */ /* 0x000fd60006f05670 */
[----:B------:R-:W-:Y:S05]  /*0280*/  @P1 BRA `(.L_x_5) ;  /* 0x0000000000201947 */ /* 0x000fea0003800000 */
[----:B------:R-:W3:Y:S02]  /*0290*/  LDCU.64 UR6, c[0x0][0x348] ;  /* 0x00006900ff0677ac */ /* 0x000ee40008000a00 */
[----:B---3--:R-:W-:Y:S02]  /*02a0*/  UIADD3 UR10, UP1, UPT, UR6, 0x80, URZ ;  /* 0x00000080060a7890 */ /* 0x008fe4000ff3e0ff */
[----:B------:R-:W-:Y:S02]  /*02b0*/  UIADD3 UR6, UP0, UPT, UR6, 0x180, URZ ;  /* 0x0000018006067890 */ /* 0x000fe4000ff1e0ff */
[----:B------:R-:W-:Y:S02]  /*02c0*/  UIADD3.X UR11, UPT, UPT, URZ, UR7, URZ, UP1, !UPT ;  /* 0x00000007ff0b7290 */ /* 0x000fe40008ffe4ff */
[----:B------:R-:W-:-:S07]  /*02d0*/  UIADD3.X UR7, UPT, UPT, URZ, UR7, URZ, UP0, !UPT ;  /* 0x00000007ff077290 */ /* 0x000fce00087fe4ff */
[----:B------:R3:W-:Y:S02]  /*02e0*/  UTMACCTL.PF [UR10] ;  /* 0x000000000a0079b9 */ /* 0x0007e40008040000 */
[----:B------:R3:W-:Y:S02]  /*02f0*/  UTMACCTL.PF [UR6] ;  /* 0x00000000060079b9 */ /* 0x0007e40008040000 */
[----:B---3--:R-:W-:Y:S01]  /*0300*/  NOP ;  /* 0x0000000000007918 */ /* 0x008fe20000000000 */
.L_x_5:
[----:B------:R-:W-:Y:S05]  /*0310*/  BSYNC.RECONVERGENT B0 ;  /* 0x0000000000007941 */ /* 0x000fea0003800200 */
.L_x_4:
[----:B------:R-:W-:Y:S04]  /*0320*/  BSSY.RECONVERGENT B0, `(.L_x_6) ;  /* 0x000000a000007945 */ /* 0x000fe80003800200 */
        /* <DEDUP_REMOVED lines=9> */
.L_x_7:
[----:B------:R-:W-:Y:S05]  /*03c0*/  BSYNC.RECONVERGENT B0 ;  /* 0x0000000000007941 */ /* 0x000fea0003800200 */
.L_x_6:
[----:B------:R-:W3:Y:S01]  /*03d0*/  LDCU.64 UR6, c[0x0][0x888] ;  /* 0x00011100ff0677ac */ /* 0x000ee20008000a00 */
[----:B------:R-:W-:Y:S02]  /*03e0*/  UISETP.EQ.U32.AND UP1, UPT, UR4, URZ, UPT ;  /* 0x000000ff0400728c */ /* 0x000fe4000bf22070 */
[----:B------:R-:W-:Y:S02]  /*03f0*/  UPLOP3.LUT UP2, UPT, UPT, UPT, UPT, 0x80, 0x8 ;  /* 0x000000000008789c */ /* 0x000fe40003f4f070 */
[----:B---3--:R-:W-:-:S04]  /*0400*/  UISETP.NE.U32.AND UP0, UPT, UR6, URZ, UPT ;  /* 0x000000ff0600728c */ /* 0x008fc8000bf05070 */
[----:B------:R-:W-:-:S04]  /*0410*/  UISETP.NE.AND.EX UP0, UPT, UR7, URZ, UPT, UP0 ;  /* 0x000000ff0700728c */ /* 0x000fc8000bf05300 */
[----:B------:R-:W-:-:S04]  /*0420*/  UISETP.EQ.OR.EX UP3, UPT, UR5, URZ, !UP0, UP1 ;  /* 0x000000ff0500728c */ /* 0x000fc8000c762710 */
[----:B------:R-:W-:-:S05]  /*0430*/  UP2UR UR44, UPR, URZ, 0x8 ;  /* 0x00000008ff2c7883 */ /* 0x000fca0008000000 */
[----:B------:R-:W-:Y:S07]  /*0440*/  BRA.U !UP3, `(.L_x_8) ;  /* 0x000000010b207547 */ /* 0x000fee000b800000 */
[----:B------:R-:W-:Y:S01]  /*0450*/  UISETP.NE.U32.AND UP2, UPT, UR4, URZ, UPT ;  /* 0x000000ff0400728c */ /* 0x000fe2000bf45070 */
[----:B-----5:R-:W-:Y:S01]  /*0460*/  FSETP.NEU.AND P0, PT, R111, RZ, PT ;  /* 0x000000ff6f00720b */ /* 0x020fe20003f0d000 */
[----:B------:R-:W-:Y:S02]  /*0470*/  USEL UR4, URZ, 0xffffffff, UP0 ;  /* 0xffffffffff047887 */ /* 0x000fe40008000000 */
[----:B------:R-:W-:-:S10]  /*0480*/  UISETP.NE.AND.EX UP2, UPT, UR5, URZ, UPT, UP2 ;  /* 0x000000ff0500728c */ /* 0x000fd4000bf45320 */
[----:B------:R-:W-:Y:S01]  /*0490*/  VOTEU.ANY UP1, P0 ;  /* 0x0000000000ff7886 */ /* 0x000fe20000020100 */
[----:B------:R-:W-:-:S04]  /*04a0*/  @!UP2 USEL UR4, URZ, 0xffffffff, UP1 ;  /* 0xffffffffff04a887 */ /* 0x000fc80008800000 */
[----:B------:R-:W-:-:S04]  /*04b0*/  ULOP3.LUT UR4, UR4, 0x1, URZ, 0xc0, !UPT ;  /* 0x0000000104047892 */ /* 0x000fc8000f8ec0ff */
[----:B------:R-:W-:-:S11]  /*04c0*/  UISETP.NE.U32.AND UP2, UPT, UR4, 0x1, UPT ;  /* 0x000000010400788c */ /* 0x000fd6000bf45070 */
.L_x_8:
[----:B-1----:R-:W1:Y:S01]  /*04d0*/  SHFL.IDX PT, R2, R225, RZ, 0x1f ;  /* 0x00001fffe1027589 */ /* 0x002e6200000e0000 */
[----:B------:R-:W-:-:S04]  /*04e0*/  UISETP.NE.AND UP1, UPT, UR8, 0x2, UPT ;  /* 0x000000020800788c */ /* 0x000fc8000bf25270 */
[----:B------:R-:W-:Y:S01]  /*04f0*/  USEL UR6, URZ, 0x1, UP1 ;  /* 0x00000001ff067887 */ /* 0x000fe20008800000 */
[----:B-1----:R-:W-:-:S13]  /*0500*/  ISETP.NE.AND P0, PT, R2, RZ, PT ;  /* 0x000000ff0200720c */ /* 0x002fda0003f05270 */
[----:B------:R-:W-:Y:S05]  /*0510*/  @P0 BRA `(.L_x_9) ;  /* 0x0000000000a40947 */ /* 0x000fea0003800000 */
[----:B------:R-:W-:Y:S01]  /*0520*/  ELECT P0, URZ, PT ;  /* 0x0000000000ff782f */ /* 0x000fe20003800000 */
[----:B------:R-:W-:-:S12]  /*0530*/  BSSY.RECONVERGENT B0, `(.L_x_9) ;  /* 0x0000027000007945 */ /* 0x000fd80003800200 */
[----:B------:R-:W-:Y:S05]  /*0540*/  @!P0 BRA `(.L_x_10) ;  /* 0x0000000000948947 */ /* 0x000fea0003800000 */
[----:B------:R-:W1:Y:S01]  /*0550*/  S2UR UR5, SR_CgaCtaId ;  /* 0x00000000000579c3 */ /* 0x000e620000008800 */
[----:B------:R-:W-:Y:S01]  /*0560*/  UMOV UR7, 0x400 ;  /* 0x0000040000077882 */ /* 0x000fe20000000000 */
[----:B------:R-:W-:Y:S02]  /*0570*/  UMOV UR4, 0x1 ;  /* 0x0000000100047882 */ /* 0x000fe40000000000 */
[----:B------:R-:W-:-:S04]  /*0580*/  UIADD3 UR10, UPT, UPT, -UR4, 0x100000, URZ ;  /* 0x00100000040a7890 */ /* 0x000fc8000fffe1ff */
[----:B------:R-:W-:Y:S02]  /*0590*/  USHF.L.U32 UR11, UR10, 0xb, URZ ;  /* 0x0000000b0a0b7899 */ /* 0x000fe400080006ff */
[----:B------:R-:W-:Y:S02]  /*05a0*/  USHF.L.U32 UR10, UR10, 0x1, URZ ;  /* 0x000000010a0a7899 */ /* 0x000fe400080006ff */
[----:B-1----:R-:W-:Y:S01]  /*05b0*/  ULEA UR5, UR5, UR7, 0x18 ;  /* 0x0000000705057291 */ /* 0x002fe2000f8ec0ff */
[----:B------:R-:W1:Y:S11]  /*05c0*/  FENCE.VIEW.ASYNC.S ;  /* 0x00000000000073c6 */ /* 0x000e760000000000 */
[----:B-1----:R1:W3:Y:S01]  /*05d0*/  SYNCS.EXCH.64 URZ, [UR5], UR10 ;  /* 0x0000000a05ff75b2 */ /* 0x0022e20008000100 */
[----:B------:R1:W4:Y:S01]  /*05e0*/  SYNCS.EXCH.64 URZ, [UR5+0x70], UR10 ;  /* 0x0000700a05ff75b2 */ /* 0x0003220008000100 */
[----:B------:R1:W1:Y:S01]  /*05f0*/  SYNCS.EXCH.64 URZ, [UR5+0x8], UR10 ;  /* 0x0000080a05ff75b2 */ /* 0x0002620008000100 */
        /* <DEDUP_REMOVED lines=25> */
[----:B---34-:R-:W-:Y:S01]  /*0790*/  NOP ;  /* 0x0000000000007918 */ /* 0x018fe20000000000 */
.L_x_10:
[----:B-1----:R-:W-:Y:S05]  /*07a0*/  BSYNC.RECONVERGENT B0 ;  /* 0x0000000000007941 */ /* 0x002fea0003800200 */
.L_x_9:
[----:B------:R-:W1:Y:S01]  /*07b0*/  SHFL.IDX PT, R2, R225, RZ, 0x1f ;  /* 0x00001fffe1027589 */ /* 0x000e6200000e0000 */
[----:B------:R-:W-:Y:S01]  /*07c0*/  NOP ;  /* 0x0000000000007918 */ /* 0x000fe20000000000 */
[----:B-1----:R-:W-:-:S13]  /*07d0*/  ISETP.NE.AND P0, PT, R2, 0x1, PT ;  /* 0x000000010200780c */ /* 0x002fda0003f05270 */
[----:B------:R-:W-:Y:S05]  /*07e0*/  @P0 BRA `(.L_x_11) ;  /* 0x0000000000400947 */ /* 0x000fea0003800000 */
[----:B------:R-:W1:Y:S01]  /*07f0*/  S2UR UR7, SR_CgaCtaId ;  /* 0x00000000000779c3 */ /* 0x000e620000008800 */
[----:B------:R-:W-:Y:S01]  /*0800*/  UMOV UR9, 0x400 ;  /* 0x0000040000097882 */ /* 0x000fe20000000000 */
[----:B------:R-:W-:Y:S01]  /*0810*/  UMOV UR5, 0x20 ;  /* 0x0000002000057882 */ /* 0x000fe20000000000 */
[----:B------:R-:W-:Y:S01]  /*0820*/  UMOV UR4, 0x80 ;  /* 0x0000008000047882 */ /* 0x000fe20000000000 */
[----:B------:R-:W-:-:S04]  /*0830*/  UIADD3 UR10, UPT, UPT, -UR5, 0x100000, URZ ;  /* 0x00100000050a7890 */ /* 0x000fc8000fffe1ff */
[----:B------:R-:W-:Y:S02]  /*0840*/  USHF.L.U32 UR11, UR10, 0xb, URZ ;  /* 0x0000000b0a0b7899 */ /* 0x000fe400080006ff */
[----:B------:R-:W-:Y:S02]  /*0850*/  USHF.L.U32 UR10, UR10, 0x1, URZ ;  /* 0x000000010a0a7899 */ /* 0x000fe400080006ff */
[----:B------:R-:W-:-:S04]  /*0860*/  UIADD3 UR4, UPT, UPT, -UR4, 0x100000, URZ ;  /* 0x0010000004047890 */ /* 0x000fc8000fffe1ff */
[----:B------:R-:W-:Y:S02]  /*0870*/  USHF.L.U32 UR5, UR4, 0xb, URZ ;  /* 0x0000000b04057899 */ /* 0x000fe400080006ff */
[----:B------:R-:W-:Y:S01]  /*0880*/  USHF.L.U32 UR4, UR4, 0x1, URZ ;  /* 0x0000000104047899 */ /* 0x000fe200080006ff */
[----:B------:R-:W-:Y:S01]  /*0890*/  ELECT P0, URZ, PT ;  /* 0x0000000000ff782f */ /* 0x000fe20003800000 */
[----:B-1----:R-:W-:Y:S01]  /*08a0*/  ULEA UR7, UR7, UR9, 0x18 ;  /* 0x0000000907077291 */ /* 0x002fe2000f8ec0ff */
[----:B------:R-:W1:Y:S11]  /*08b0*/  FENCE.VIEW.ASYNC.S ;  /* 0x00000000000073c6 */ /* 0x000e760000000000 */
[----:B-1----:R1:W3:Y:S01]  /*08c0*/  SYNCS.EXCH.64 URZ, [UR7+0xe0], UR10 ;  /* 0x0000e00a07ff75b2 */ /* 0x0022e20008000100 */
[----:B------:R1:W4:Y:S01]  /*08d0*/  SYNCS.EXCH.64 URZ, [UR7+0xe8], UR4 ;  /* 0x0000e80407ff75b2 */ /* 0x0003220008000100 */
[----:B------:R-:W-:Y:S01]  /*08e0*/  NOP ;  /* 0x0000000000007918 */ /* 0x000fe20000000000 */
.L_x_11:
[----:B------:R-:W2:Y:S01]  /*08f0*/  SHFL.IDX PT, R2, R225, RZ, 0x1f ;  /* 0x00001fffe1027589 */ /* 0x000ea200000e0000 */
[----:B------:R-:W-:Y:S01]  /*0900*/  NOP ;  /* 0x0000000000007918 */ /* 0x000fe20000000000 */
[----:B--2---:R-:W-:-:S13]  /*0910*/  ISETP.NE.AND P0, PT, R2, 0x3, PT ;  /* 0x000000030200780c */ /* 0x004fda0003f05270 */
[----:B------:R-:W-:Y:S05]  /*0920*/  @P0 BRA `(.L_x_12) ;  /* 0x0000000000300947 */ /* 0x000fea0003800000 */
[----:B-1----:R-:W1:Y:S01]  /*0930*/  S2UR UR5, SR_CgaCtaId ;  /* 0x00000000000579c3 */ /* 0x002e620000008800 */
[----:B------:R-:W-:Y:S01]  /*0940*/  UMOV UR7, 0x400 ;  /* 0x0000040000077882 */ /* 0x000fe20000000000 */
[----:B------:R-:W-:Y:S01]  /*0950*/  UMOV UR4, 0x20 ;  /* 0x0000002000047882 */ /* 0x000fe20000000000 */
[----:B------:R-:W-:Y:S01]  /*0960*/  ELECT P0, URZ, PT ;  /* 0x0000000000ff782f */ /* 0x000fe20003800000 */
[----:B------:R-:W-:-:S04]  /*0970*/  UIADD3 UR10, UPT, UPT, -UR4, 0x100000, URZ ;  /* 0x00100000040a7890 */ /* 0x000fc8000fffe1ff */
[----:B------:R-:W-:Y:S02]  /*0980*/  USHF.L.U32 UR11, UR10, 0xb, URZ ;  /* 0x0000000b0a0b7899 */ /* 0x000fe400080006ff */
[----:B------:R-:W-:Y:S02]  /*0990*/  USHF.L.U32 UR10, UR10, 0x1, URZ ;  /* 0x000000010a0a7899 */ /* 0x000fe400080006ff */
[----:B-1----:R-:W-:Y:S01]  /*09a0*/  ULEA UR5, UR5, UR7, 0x18 ;  /* 0x0000000705057291 */ /* 0x002fe2000f8ec0ff */
[----:B------:R-:W1:Y:S11]  /*09b0*/  FENCE.VIEW.ASYNC.S ;  /* 0x00000000000073c6 */ /* 0x000e760000000000 */
[----:B-1----:R2:W1:Y:S01]  /*09c0*/  SYNCS.EXCH.64 URZ, [UR5+0xf0], UR10 ;  /* 0x0000f00a05ff75b2 */ /* 0x0024620008000100 */
[----:B------:R2:W1:Y:S02]  /*09d0*/  SYNCS.EXCH.64 URZ, [UR5+0xf8], UR10 ;  /* 0x0000f80a05ff75b2 */ /* 0x0004640008000100 */
[----:B--2---:R-:W-:Y:S01]  /*09e0*/  NOP ;  /* 0x0000000000007918 */ /* 0x004fe20000000000 */
.L_x_12:
[----:B------:R-:W2:Y:S01]  /*09f0*/  SHFL.IDX PT, R2, R225, RZ, 0x1f ;  /* 0x00001fffe1027589 */ /* 0x000ea200000e0000 */
[----:B------:R-:W-:Y:S01]  /*0a00*/  NOP ;  /* 0x0000000000007918 */ /* 0x000fe20000000000 */
[----:B--2---:R-:W-:-:S13]  /*0a10*/  ISETP.NE.AND P0, PT, R2, 0x4, PT ;  /* 0x000000040200780c */ /* 0x004fda0003f05270 */
[----:B------:R-:W-:Y:S05]  /*0a20*/  @P0 BRA `(.L_x_13) ;  /* 0x00000000004c0947 */ /* 0x000fea0003800000 */
[----:B-1----:R-:W1:Y:S01]  /*0a30*/  S2UR UR5, SR_CgaCtaId ;  /* 0x00000000000579c3 */ /* 0x002e620000008800 */
[----:B------:R-:W-:Y:S01]  /*0a40*/  UMOV UR9, 0x100 ;  /* 0x0000010000097882 */ /* 0x000fe20000000000 */
[----:B------:R-:W-:Y:S01]  /*0a50*/  UMOV UR7, 0x400 ;  /* 0x0000040000077882 */ /* 0x000fe20000000000 */
[----:B------:R-:W-:Y:S01]  /*0a60*/  USEL UR9, UR9, 0xe0, UP2 ;  /* 0x000000e009097887 */ /* 0x000fe20009000000 */
[----:B------:R-:W-:Y:S01]  /*0a70*/  UMOV UR4, 0x1 ;  /* 0x0000000100047882 */ /* 0x000fe20000000000 */
[----:B------:R-:W-:Y:S01]  /*0a80*/  ELECT P0, URZ, PT ;  /* 0x0000000000ff782f */ /* 0x000fe20003800000 */
[----:B------:R-:W-:-:S04]  /*0a90*/  UIADD3 UR10, UPT, UPT, -UR4, 0x100000, URZ ;  /* 0x00100000040a7890 */ /* 0x000fc8000fffe1ff */
[----:B------:R-:W-:Y:S02]  /*0aa0*/  USHF.L.U32 UR11, UR10, 0xb, URZ ;  /* 0x0000000b0a0b7899 */ /* 0x000fe400080006ff */
[----:B------:R-:W-:Y:S02]  /*0ab0*/  USHF.L.U32 UR10, UR10, 0x1, URZ ;  /* 0x000000010a0a7899 */ /* 0x000fe400080006ff */
[----:B------:R-:W-:-:S04]  /*0ac0*/  UIADD3 UR12, UPT, UPT, -UR9, 0x100000, URZ ;  /* 0x00100000090c7890 */ /* 0x000fc8000fffe1ff */
[----:B------:R-:W-:Y:S02]  /*0ad0*/  USHF.L.U32 UR13, UR12, 0xb, URZ ;  /* 0x0000000b0c0d7899 */ /* 0x000fe400080006ff */
[----:B------:R-:W-:Y:S02]  /*0ae0*/  USHF.L.U32 UR12, UR12, 0x1, URZ ;  /* 0x000000010c0c7899 */ /* 0x000fe400080006ff */
[----:B-1----:R-:W-:Y:S01]  /*0af0*/  ULEA UR5, UR5, UR7, 0x18 ;  /* 0x0000000705057291 */ /* 0x002fe2000f8ec0ff */
[----:B------:R-:W1:Y:S11]  /*0b00*/  FENCE.VIEW.ASYNC.S ;  /* 0x00000000000073c6 */ /* 0x000e760000000000 */
[----:B-1----:R2:W1:Y:S01]  /*0b10*/  SYNCS.EXCH.64 URZ, [UR5+0x100], UR10 ;  /* 0x0001000a05ff75b2 */ /* 0x0024620008000100 */
[----:B------:R2:W1:Y:S01]  /*0b20*/  SYNCS.EXCH.64 URZ, [UR5+0x110], UR12 ;  /* 0x0001100c05ff75b2 */ /* 0x0004620008000100 */
[----:B------:R2:W1:Y:S01]  /*0b30*/  SYNCS.EXCH.64 URZ, [UR5+0x108], UR10 ;  /* 0x0001080a05ff75b2 */ /* 0x0004620008000100 */
[----:B------:R2:W1:Y:S02]  /*0b40*/  SYNCS.EXCH.64 URZ, [UR5+0x118], UR12 ;  /* 0x0001180c05ff75b2 */ /* 0x0004640008000100 */
[----:B--2---:R-:W-:Y:S01]  /*0b50*/  NOP ;  /* 0x0000000000007918 */ /* 0x004fe20000000000 */
.L_x_13:
[----:B------:R-:W2:Y:S01]  /*0b60*/  SHFL.IDX PT, R2, R225, RZ, 0x1f ;  /* 0x00001fffe1027589 */ /* 0x000ea200000e0000 */
[----:B------:R-:W-:Y:S01]  /*0b70*/  NOP ;  /* 0x0000000000007918 */ /* 0x000fe20000000000 */
[----:B--2---:R-:W-:-:S13]  /*0b80*/  ISETP.NE.AND P0, PT, R2, 0x5, PT ;  /* 0x000000050200780c */ /* 0x004fda0003f05270 */
[----:B------:R-:W-:Y:S05]  /*0b90*/  @P0 BRA `(.L_x_14) ;  /* 0x0000000000580947 */ /* 0x000fea0003800000 */
[----:B-1----:R-:W1:Y:S01]  /*0ba0*/  S2UR UR7, SR_CgaCtaId ;  /* 0x00000000000779c3 */ /* 0x002e620000008800 */
        /* <DEDUP_REMOVED lines=12> */
[----:B-1----:R2:W1:Y:S01]  /*0c70*/  SYNCS.EXCH.64 URZ, [UR7+0x120], UR10 ;  /* 0x0001200a07ff75b2 */ /* 0x0024620008000100 */
[----:B------:R2:W1:Y:S01]  /*0c80*/  SYNCS.EXCH.64 URZ, [UR7+0x140], UR4 ;  /* 0x0001400407ff75b2 */ /* 0x0004620008000100 */
[----:B------:R2:W1:Y:S01]  /*0c90*/  SYNCS.EXCH.64 URZ, [UR7+0x128], UR10 ;  /* 0x0001280a07ff75b2 */ /* 0x0004620008000100 */
[----:B------:R2:W1:Y:S01]  /*0ca0*/  SYNCS.EXCH.64 URZ, [UR7+0x148], UR4 ;  /* 0x0001480407ff75b2 */ /* 0x0004620008000100 */
[----:B------:R2:W1:Y:S01]  /*0cb0*/  SYNCS.EXCH.64 URZ, [UR7+0x130], UR10 ;  /* 0x0001300a07ff75b2 */ /* 0x0004620008000100 */
[----:B------:R2:W1:Y:S01]  /*0cc0*/  SYNCS.EXCH.64 URZ, [UR7+0x150], UR4 ;  /* 0x0001500407ff75b2 */ /* 0x0004620008000100 */
[----:B------:R2:W1:Y:S01]  /*0cd0*/  SYNCS.EXCH.64 URZ, [UR7+0x138], UR10 ;  /* 0x0001380a07ff75b2 */ /* 0x0004620008000100 */
[----:B------:R2:W1:Y:S02]  /*0ce0*/  SYNCS.EXCH.64 URZ, [UR7+0x158], UR4 ;  /* 0x0001580407ff75b2 */ /* 0x0004640008000100 */
[----:B--2---:R-:W-:Y:S01]  /*0cf0*/  NOP ;  /* 0x0000000000007918 */ /* 0x004fe20000000000 */
.L_x_14:
        /* <DEDUP_REMOVED lines=18> */
.L_x_15:
[----:B-1----:R-:W1:Y:S01]  /*0e20*/  S2UR UR5, SR_CTAID.X ;  /* 0x00000000000579c3 */ /* 0x002e620000002500 */
[----:B------:R-:W-:-:S05]  /*0e30*/  CS2R.32 R215, SR_CgaSize ;  /* 0x0000000000d77805 */ /* 0x000fca0000008a00 */
[----:B------:R-:W-:-:S05]  /*0e40*/  IMAD R215, R215, -0xa0, RZ ;  /* 0xffffff60d7d77824 */ /* 0x000fca00078e02ff */
[----:B------:R-:W-:-:S14]  /*0e50*/  R2UR UR9, R215 ;  /* 0x00000000d70972ca */ /* 0x000fdc00000e0000 */
[----:B------:R-:W2:Y:S01]  /*0e60*/  LDCU UR9, c[0x0][UR9+0x2b0] ;  /* 0x00005600090977ac */ /* 0x000ea20008000800 */
[----:B------:R-:W-:Y:S01]  /*0e70*/  NOP ;  /* 0x0000000000007918 */ /* 0x000fe20000000000 */
[----:B------:R-:W-:-:S05]  /*0e80*/  CS2R.32 R215, SR_CgaSize ;  /* 0x0000000000d77805 */ /* 0x000fca0000008a00 */
[----:B------:R-:W-:-:S05]  /*0e90*/  IMAD R215, R215, -0xa0, RZ ;  /* 0xffffff60d7d77824 */ /* 0x000fca00078e02ff */
[----:B------:R-:W-:-:S14]  /*0ea0*/  R2UR UR7, R215 ;  /* 0x00000000d70772ca */ /* 0x000fdc00000e0000 */
[----:B------:R-:W3:Y:S01]  /*0eb0*/  LDCU UR7, c[0x0][UR7+0x2b4] ;  /* 0x00005680070777ac */ /* 0x000ee20008000800 */
[----:B------:R-:W4:Y:S08]  /*0ec0*/  S2UR UR4, SR_CTAID.Y ;  /* 0x00000000000479c3 */ /* 0x000f300000002600 */
[----:B------:R-:W3:Y:S01]  /*0ed0*/  LDC R9, c[0x0][0xb24] ;  /* 0x0002c900ff097b82 */ /* 0x000ee20000000800 */
[----:B-1----:R-:W-:-:S02]  /*0ee0*/  I2FP.F32.U32 R4, UR5 ;  /* 0x0000000500047c45 */ /* 0x002fc40008201000 */
[----:B------:R-:W-:-:S05]  /*0ef0*/  CS2R.32 R5, SR_CgaSize ;  /* 0x0000000000057805 */ /* 0x000fca0000008a00 */
[----:B------:R-:W-:-:S06]  /*0f00*/  IMAD R5, R5, -0xa0, RZ ;  /* 0xffffff6005057824 */ /* 0x000fcc00078e02ff */
[----:B------:R-:W1:Y:S01]  /*0f10*/  LDC R5, c[0x0][R5+0x2a0] ;  /* 0x0000a80005057b82 */ /* 0x000e620000000800 */
[----:B------:R-:W-:Y:S01]  /*0f20*/  MOV R215, UR5 ;  /* 0x0000000500d77c02 */ /* 0x000fe20008000f00 */
[----:B--2---:R-:W-:Y:S01]  /*0f30*/  FMUL R4, R4, UR9 ;  /* 0x0000000904047c20 */ /* 0x004fe20008400000 */
[----:B----4-:R-:W-:Y:S02]  /*0f40*/  I2FP.F32.U32 R2, UR4 ;  /* 0x0000000400027c45 */ /* 0x010fe40008201000 */
[----:B------:R-:W-:-:S05]  /*0f50*/  CS2R.32 R3, SR_CgaSize ;  /* 0x0000000000037805 */ /* 0x000fca0000008a00 */
[----:B------:R-:W-:-:S06]  /*0f60*/  IMAD R3, R3, -0xa0, RZ ;  /* 0xffffff6003037824 */ /* 0x000fcc00078e02ff */
[----:B------:R-:W2:Y:S01]  /*0f70*/  LDC R3, c[0x0][R3+0x2a4] ;  /* 0x0000a90003037b82 */ /* 0x000ea20000000800 */
[----:B------:R-:W4:Y:S01]  /*0f80*/  F2I.U32.TRUNC.NTZ R214, R4 ;  /* 0x0000000400d67305 */ /* 0x000f22000020f000 */
[----:B------:R-:W-:Y:S01]  /*0f90*/  MOV R213, UR4 ;  /* 0x0000000400d57c02 */ /* 0x000fe20008000f00 */
[----:B---3--:R-:W-:-:S05]  /*0fa0*/  FMUL R2, R2, UR7 ;  /* 0x0000000702027c20 */ /* 0x008fca0008400000 */
[----:B------:R-:W-:Y:S01]  /*0fb0*/  BAR.SYNC.DEFER_BLOCKING 0x0 ;  /* 0x0000000000007b1d */ /* 0x000fe20000010000 */
[----:B------:R-:W-:-:S05]  /*0fc0*/  ISETP.GE.AND P0, PT, R9, 0x1, PT ;  /* 0x000000010900780c */ /* 0x000fca0003f06270 */
[----:B------:R-:W3:Y:S02]  /*0fd0*/  F2I.U32.TRUNC.NTZ R212, R2 ;  /* 0x0000000200d47305 */ /* 0x000ee4000020f000 */
[----:B------:R-:W2:Y:S01]  /*0fe0*/  S2UR UR36, SR_CTAID.Z ;  /* 0x00000000002479c3 */ /* 0x000ea20000002700 */
[----:B----4-:R-:W-:-:S05]  /*0ff0*/  IADD3 R214, PT, PT, -R214, RZ, RZ ;  /* 0x000000ffd6d67210 */ /* 0x010fca0007ffe1ff */
[----:B-1----:R-:W-:Y:S01]  /*1000*/  IMAD R214, R5, R214, UR5 ;  /* 0x0000000505d67e24 */ /* 0x002fe2000f8e02d6 */
[----:B---3--:R-:W-:-:S05]  /*1010*/  IADD3 R212, PT, PT, -R212, RZ, RZ ;  /* 0x000000ffd4d47210 */ /* 0x008fca0007ffe1ff */
[----:B--2---:R-:W-:Y:S01]  /*1020*/  IMAD R212, R3, R212, UR4 ;  /* 0x0000000403d47e24 */ /* 0x004fe2000f8e02d4 */
[----:B------:R-:W-:Y:S06]  /*1030*/  @!P0 BRA `(.L_x_16) ;  /* 0x0000000000b88947 */ /* 0x000fec0003800000 */
[----:B------:R-:W1:Y:S01]  /*1040*/  LDC.64 R4, c[0x0][0xb18] ;  /* 0x0002c600ff047b82 */ /* 0x000e620000000a00 */
[----:B------:R-:W-:-:S07]  /*1050*/  ISETP.NE.AND P0, PT, R9, 0x1, PT ;  /* 0x000000010900780c */ /* 0x000fce0003f05270 */
[----:B------:R-:W2:Y:S08]  /*1060*/  LDC R10, c[0x0][0xb0c] ;  /* 0x0002c300ff0a7b82 */ /* 0x000eb00000000800 */
[----:B------:R-:W3:Y:S08]  /*1070*/  LDC R11, c[0x0][0x370] ;  /* 0x0000dc00ff0b7b82 */ /* 0x000ef00000000800 */
[----:B------:R-:W4:Y:S01]  /*1080*/  LDC R12, c[0x0][0x374] ;  /* 0x0000dd00ff0c7b82 */ /* 0x000f220000000800 */
[----:B-1----:R-:W-:-:S07]  /*1090*/  ISETP.NE.AND P1, PT, R4, 0x1, PT ;  /* 0x000000010400780c */ /* 0x002fce0003f25270 */
[----:B------:R-:W3:Y:S01]  /*10a0*/  LDC.64 R6, c[0x0][0xb10] ;  /* 0x0002c400ff067b82 */ /* 0x000ee20000000a00 */
[----:B--2---:R-:W-:-:S07]  /*10b0*/  ISETP.NE.AND P2, PT, R10, 0x1, PT ;  /* 0x000000010a00780c */ /* 0x004fce0003f45270 */
[----:B------:R-:W1:Y:S08]  /*10c0*/  LDC R8, c[0x0][0xb20] ;  /* 0x0002c800ff087b82 */ /* 0x000e700000000800 */
[----:B------:R-:W2:Y:S01]  /*10d0*/  LDC.64 R2, c[0x0][0xb28] ;  /* 0x0002ca00ff027b82 */ /* 0x000ea20000000a00 */
[----:B----4-:R-:W-:-:S04]  /*10e0*/  IMAD.HI.U32 R13, R12, R5, RZ ;  /* 0x000000050c0d7227 */ /* 0x010fc800078e00ff */
[----:B------:R-:W-:-:S04]  /*10f0*/  IMAD.HI.U32 R5, R213, R5, RZ ;  /* 0x00000005d5057227 */ /* 0x000fc800078e00ff */
[----:B---3--:R-:W-:-:S04]  /*1100*/  IMAD.HI.U32 R14, R11, R6, RZ ;  /* 0x000000060b0e7227 */ /* 0x008fc800078e00ff */
[----:B------:R-:W-:Y:S01]  /*1110*/  IMAD.HI.U32 R16, R215, R6, RZ ;  /* 0x00000006d7107227 */ /* 0x000fe200078e00ff */
[-C--:B------:R-:W-:Y:S02]  /*1120*/  @P2 SHF.R.U32.HI R11, RZ, R7.reuse, R14 ;  /* 0x00000007ff0b2219 */ /* 0x080fe4000001160e */
[-C--:B-1----:R-:W-:Y:S02]  /*1130*/  @P1 SHF.R.U32.HI R12, RZ, R8.reuse, R13 ;  /* 0x00000008ff0c1219 */ /* 0x082fe4000001160d */
[----:B------:R-:W-:Y:S02]  /*1140*/  SHF.R.U32.HI R8, RZ, R8, R5 ;  /* 0x00000008ff087219 */ /* 0x000fe40000011605 */
[----:B------:R-:W-:Y:S02]  /*1150*/  SHF.R.U32.HI R16, RZ, R7, R16 ;  /* 0x00000007ff107219 */ /* 0x000fe40000011610 */
[----:B------:R-:W-:Y:S01]  /*1160*/  SEL R5, R213, R8, !P1 ;  /* 0x00000008d5057207 */ /* 0x000fe20004800000 */
[----:B--2---:R-:W-:Y:S01]  /*1170*/  IMAD.HI.U32 R14, R12, R2, RZ ;  /* 0x000000020c0e7227 */ /* 0x004fe200078e00ff */
[----:B------:R-:W-:-:S03]  /*1180*/  SEL R7, R215, R16, !P2 ;  /* 0x00000010d7077207 */ /* 0x000fc60005000000 */
[----:B------:R-:W-:Y:S01]  /*1190*/  IMAD.HI.U32 R6, R11, R2, RZ ;  /* 0x000000020b067227 */ /* 0x000fe200078e00ff */
[----:B------:R-:W-:-:S04]  /*11a0*/  @P0 SHF.R.U32.HI R12, RZ, R3, R14 ;  /* 0x00000003ff0c0219 */ /* 0x000fc8000001160e */
[----:B------:R-:W-:Y:S01]  /*11b0*/  @P0 SHF.R.U32.HI R11, RZ, R3, R6 ;  /* 0x00000003ff0b0219 */ /* 0x000fe20000011606 */
[----:B------:R-:W-:-:S04]  /*11c0*/  IMAD R12, R12, R9, RZ ;  /* 0x000000090c0c7224 */ /* 0x000fc800078e02ff */
[----:B------:R-:W-:Y:S01]  /*11d0*/  IMAD R6, R11, R9, RZ ;  /* 0x000000090b067224 */ /* 0x000fe200078e02ff */
[----:B------:R-:W-:-:S04]  /*11e0*/  ISETP.GE.AND P1, PT, R5, R12, PT ;  /* 0x0000000c0500720c */ /* 0x000fc80003f26270 */
[----:B------:R-:W-:Y:S01]  /*11f0*/  ISETP.GE.OR P1, PT, R7, R6, P1 ;  /* 0x000000060700720c */ /* 0x000fe20000f26670 */
[----:B------:R-:W-:-:S05]  /*1200*/  IMAD.HI.U32 R6, R5, R2, RZ ;  /* 0x0000000205067227 */ /* 0x000fca00078e00ff */
[----:B------:R-:W-:-:S04]  /*1210*/  SHF.R.U32.HI R6, RZ, R3, R6 ;  /* 0x00000003ff067219 */ /* 0x000fc80000011606 */
[----:B------:R-:W-:-:S03]  /*1220*/  SEL R6, R5, R6, !P0 ;  /* 0x0000000605067207 */ /* 0x000fc60004000000 */
[----:B------:R-:W-:Y:S01]  /*1230*/  @!P1 IMAD.HI.U32 R8, R7, R2, RZ ;  /* 0x0000000207089227 */ /* 0x000fe200078e00ff */
[----:B------:R-:W-:-:S04]  /*1240*/  IADD3 R2, PT, PT, -R6, RZ, RZ ;  /* 0x000000ff06027210 */ /* 0x000fc80007ffe1ff */
[----:B------:R-:W-:Y:S01]  /*1250*/  @!P1 SHF.R.U32.HI R8, RZ, R3, R8 ;  /* 0x00000003ff089219 */ /* 0x000fe20000011608 */
[----:B------:R-:W-:-:S03]  /*1260*/  IMAD R2, R9, R2, R5 ;  /* 0x0000000209027224 */ /* 0x000fc600078e0205 */
[----:B------:R-:W-:Y:S02]  /*1270*/  @!P1 SEL R3, R7, R8, !P0 ;  /* 0x0000000807039207 */ /* 0x000fe40004000000 */
[----:B------:R-:W-:-:S03]  /*1280*/  IADD3 R8, PT, PT, -R5, RZ, RZ ;  /* 0x000000ff05087210 */ /* 0x000fc60007ffe1ff */
[--C-:B------:R-:W-:Y:S02]  /*1290*/  @!P1 IMAD.IADD R6, R6, 0x1, -R3.reuse ;  /* 0x0000000106069824 */ /* 0x100fe400078e0a03 */
[----:B------:R-:W-:Y:S01]  /*12a0*/  @!P1 IMAD R3, R2, R11, R3 ;  /* 0x0000000b02039224 */ /* 0x000fe200078e0203 */
[----:B------:R-:W-:Y:S01]  /*12b0*/  IADD3 R2, PT, PT, -R7, RZ, RZ ;  /* 0x000000ff07027210 */ /* 0x000fe20007ffe1ff */
[----:B------:R-:W-:Y:S02]  /*12c0*/  @!P1 IMAD R5, R6, R9, R7 ;  /* 0x0000000906059224 */ /* 0x000fe400078e0207 */
[----:B------:R-:W-:Y:S02]  /*12d0*/  IMAD R8, R4, R8, R213 ;  /* 0x0000000804087224 */ /* 0x000fe400078e02d5 */
[----:B------:R-:W-:Y:S02]  /*12e0*/  @!P1 IMAD.MOV.U32 R7, RZ, RZ, R3 ;  /* 0x000000ffff079224 */ /* 0x000fe400078e0003 */
[----:B------:R-:W-:-:S02]  /*12f0*/  IMAD R2, R10, R2, R215 ;  /* 0x000000020a027224 */ /* 0x000fc400078e02d7 */
[----:B------:R-:W-:Y:S02]  /*1300*/  IMAD R213, R5, R4, R8 ;  /* 0x0000000405d57224 */ /* 0x000fe400078e0208 */
[----:B------:R-:W-:Y:S02]  /*1310*/  IMAD R215, R7, R10, R2 ;  /* 0x0000000a07d77224 */ /* 0x000fe400078e0202 */
.L_x_16:
[----:B------:R-:W1:Y:S01]  /*1320*/  LDCU UR4, c[0x0][0xb30] ;  /* 0x00016600ff0477ac */ /* 0x000e620008000800 */
[----:B------:R-:W2:Y:S08]  /*1330*/  S2UR UR37, SR_CgaCtaId ;  /* 0x00000000002579c3 */ /* 0x000eb00000008800 */
[----:B------:R-:W3:Y:S01]  /*1340*/  LDC R102, c[0x0][0xb24] ;  /* 0x0002c900ff667b82 */ /* 0x000ee20000000800 */
[----:B-1----:R-:W-:-:S09]  /*1350*/  UISETP.NE.AND UP1, UPT, UR4, 0x1, UPT ;  /* 0x000000010400788c */ /* 0x002fd2000bf25270 */
[----:B--2---:R-:W-:Y:S05]  /*1360*/  BRA.U UP1, `(.L_x_17) ;  /* 0x0000000101407547 */ /* 0x004fea000b800000 */
[----:B------:R-:W1:Y:S08]  /*1370*/  LDC.64 R4, c[0x0][0xb10] ;  /* 0x0002c400ff047b82 */ /* 0x000e700000000a00 */
[----:B------:R-:W2:Y:S08]  /*1380*/  LDC.64 R2, c[0x0][0xb18] ;  /* 0x0002c600ff027b82 */ /* 0x000eb00000000a00 */
[----:B------:R-:W4:Y:S08]  /*1390*/  LDC R6, c[0x0][0xb20] ;  /* 0x0002c800ff067b82 */ /* 0x000f300000000800 */
[----:B------:R-:W3:Y:S01]  /*13a0*/  LDC R8, c[0x0][0xb0c] ;  /* 0x0002c300ff087b82 */ /* 0x000ee20000000800 */
[----:B-1----:R-:W-:-:S05]  /*13b0*/  IMAD.HI.U32 R4, R215, R4, RZ ;  /* 0x00000004d7047227 */ /* 0x002fca00078e00ff */
[----:B------:R-:W-:Y:S01]  /*13c0*/  SHF.R.U32.HI R4, RZ, R5, R4 ;  /* 0x00000005ff047219 */ /* 0x000fe20000011604 */
[----:B--2---:R-:W-:Y:S01]  /*13d0*/  IMAD.HI.U32 R3, R213, R3, RZ ;  /* 0x00000003d5037227 */ /* 0x004fe200078e00ff */
[----:B------:R-:W-:-:S04]  /*13e0*/  ISETP.NE.AND P0, PT, R2, 0x1, PT ;  /* 0x000000010200780c */ /* 0x000fc80003f05270 */
[----:B----4-:R-:W-:-:S04]  /*13f0*/  SHF.R.U32.HI R6, RZ, R6, R3 ;  /* 0x00000006ff067219 */ /* 0x010fc80000011603 */
[----:B------:R-:W-:Y:S02]  /*1400*/  SEL R3, R213, R6, !P0 ;  /* 0x00000006d5037207 */ /* 0x000fe40004000000 */
[----:B---3--:R-:W-:-:S04]  /*1410*/  ISETP.NE.AND P1, PT, R8, 0x1, PT ;  /* 0x000000010800780c */ /* 0x008fc80003f25270 */
[----:B------:R-:W-:-:S05]  /*1420*/  SEL R4, R215, R4, !P1 ;  /* 0x00000004d7047207 */ /* 0x000fca0004800000 */
[----:B------:R-:W-:Y:S02]  /*1430*/  IMAD.IADD R5, R3, 0x1, -R4 ;  /* 0x0000000103057824 */ /* 0x000fe400078e0a04 */
[----:B------:R-:W-:Y:S02]  /*1440*/  IMAD.IADD R3, R4, 0x1, -R3 ;  /* 0x0000000104037824 */ /* 0x000fe400078e0a03 */
[----:B------:R-:W-:Y:S02]  /*1450*/  IMAD R215, R5, R8, R215 ;  /* 0x0000000805d77224 */ /* 0x000fe400078e02d7 */
[----:B------:R-:W-:-:S07]  /*1460*/  IMAD R213, R3, R2, R213 ;  /* 0x0000000203d57224 */ /* 0x000fce00078e02d5 */
.L_x_17:
[----:B------:R-:W-:Y:S01]  /*1470*/  BAR.SYNC.DEFER_BLOCKING 0x0 ;  /* 0x0000000000007b1d */ /* 0x000fe20000010000 */
[----:B------:R-:W-:Y:S01]  /*1480*/  UISETP.NE.AND UP1, UPT, UR8, 0x2, UPT ;  /* 0x000000020800788c */ /* 0x000fe2000bf25270 */
[----:B------:R-:W-:Y:S02]  /*1490*/  ISETP.NE.OR P5, PT, R0, 0x2, !P5 ;  /* 0x000000020000780c */ /* 0x000fe40006fa5670 */
[----:B------:R-:W-:-:S06]  /*14a0*/  LOP3.LUT R2, R223, 0x1f, RZ, 0xc0, !PT ;  /* 0x0000001fdf027812 */ /* 0x000fcc00078ec0ff */
[----:B------:R-:W-:Y:S05]  /*14b0*/  BRA.U UP1, `(.L_x_18) ;  /* 0x0000001501c87547 */ /* 0x000fea000b800000 */
[----:B------:R-:W1:Y:S01]  /*14c0*/  LDCU UR15, c[0x0][0x38c] ;  /* 0x00007180ff0f77ac */ /* 0x000e620008000800 */
[----:B------:R-:W2:Y:S01]  /*14d0*/  LDC R9, c[0x0][0x370] ;  /* 0x0000dc00ff097b82 */ /* 0x000ea20000000800 */
[----:B------:R-:W-:Y:S01]  /*14e0*/  PLOP3.LUT P1, PT, PT, PT, UP2, 0x80, 0x8 ;  /* 0x000000000008781c */ /* 0x000fe20003f2f028 */
[----:B------:R-:W-:Y:S01]  /*14f0*/  HFMA2 R12, -RZ, RZ, 0, 0 ;  /* 0x00000000ff0c7431 */ /* 0x000fe200000001ff */
[----:B------:R-:W-:Y:S01]  /*1500*/  ISETP.EQ.OR P4, PT, R2, RZ, P5 ;  /* 0x000000ff0200720c */ /* 0x000fe20002f82670 */
[----:B------:R-:W-:Y:S01]  /*1510*/  IMAD.MOV.U32 R15, RZ, RZ, 0x1 ;  /* 0x00000001ff0f7424 */ /* 0x000fe200078e00ff */
[----:B------:R-:W-:Y:S01]  /*1520*/  PLOP3.LUT P1, PT, P1, PT, PT, 0x8, 0x80 ;  /* 0x000000000080781c */ /* 0x000fe20000f2e170 */
[----:B------:R-:W-:Y:S01]  /*1530*/  IMAD.MOV.U32 R14, RZ, RZ, RZ ;  /* 0x000000ffff0e7224 */ /* 0x000fe200078e00ff */
[----:B------:R-:W-:Y:S01]  /*1540*/  MOV R8, 0x1 ;  /* 0x0000000100087802 */ /* 0x000fe20000000f00 */
[----:B------:R-:W4:Y:S01]  /*1550*/  LDC R0, c[0x0][0x374] ;  /* 0x0000dd00ff007b82 */ /* 0x000f220000000800 */
[----:B------:R-:W-:Y:S01]  /*1560*/  IMAD.MOV.U32 R10, RZ, RZ, RZ ;  /* 0x000000ffff0a7224 */ /* 0x000fe200078e00ff */
[----:B------:R-:W2:Y:S01]  /*1570*/  LDCU.64 UR24, c[0x0][0x348] ;  /* 0x00006900ff1877ac */ /* 0x000ea20008000a00 */
[----:B------:R-:W-:Y:S01]  /*1580*/  UMOV UR13, URZ ;  /* 0x000000ff000d7c82 */ /* 0x000fe20008000000 */
[----:B-1----:R-:W-:-:S04]  /*1590*/  UIADD3 UR5, UPT, UPT, UR15, 0x3f, URZ ;  /* 0x0000003f0f057890 */ /* 0x002fc8000fffe0ff */
[----:B------:R-:W-:-:S04]  /*15a0*/  USHF.R.S32.HI UR4, URZ, 0x1f, UR5 ;  /* 0x0000001fff047899 */ /* 0x000fc80008011405 */
[----:B------:R-:W-:-:S04]  /*15b0*/  ULEA.HI UR4, UR4, UR5, URZ, 0x6 ;  /* 0x0000000504047291 */ /* 0x000fc8000f8f30ff */
[----:B------:R-:W-:Y:S02]  /*15c0*/  USHF.R.S32.HI UR22, URZ, 0x6, UR4 ;  /* 0x00000006ff167899 */ /* 0x000fe40008011404 */
[----:B------:R-:W-:Y:S02]  /*15d0*/  UIADD3 UR4, UPT, UPT, UR15, -0x1, URZ ;  /* 0xffffffff0f047890 */ /* 0x000fe4000fffe0ff */
[----:B------:R-:W-:Y:S02]  /*15e0*/  UISETP.LT.U32.AND UP0, UPT, UR22, 0xe, UPT ;  /* 0x0000000e1600788c */ /* 0x000fe4000bf01070 */
[----:B------:R-:W-:Y:S02]  /*15f0*/  UISETP.GE.U32.AND UP1, UPT, UR4, -0x7f, UPT ;  /* 0xffffff810400788c */ /* 0x000fe4000bf26070 */
[----:B------:R-:W-:Y:S02]  /*1600*/  USEL UR21, UR22, 0xe, UP0 ;  /* 0x0000000e16157887 */ /* 0x000fe40008000000 */
[----:B------:R-:W-:-:S02]  /*1610*/  UIADD3 UR15, UPT, UPT, UR15, 0x7e, URZ ;  /* 0x0000007e0f0f7890 */ /* 0x000fc4000fffe0ff */
[----:B------:R-:W-:Y:S02]  /*1620*/  UIADD3 UR7, UPT, UPT, UR21, -0x1, URZ ;  /* 0xffffffff15077890 */ /* 0x000fe4000fffe0ff */
[----:B------:R-:W-:-:S03]  /*1630*/  UIADD3 UR14, UPT, UPT, UR22, -UR21, URZ ;  /* 0x80000015160e7290 */ /* 0x000fc6000fffe0ff */
[----:B------:R-:W-:-:S04]  /*1640*/  @UP1 UIADD3 UR7, UPT, UPT, UR21, URZ, URZ ;  /* 0x000000ff15071290 */ /* 0x000fc8000fffe0ff */
[----:B--2---:R-:W-:-:S12]  /*1650*/  UIADD3 UR7, UPT, UPT, UR7, 0x1, URZ ;  /* 0x0000000107077890 */ /* 0x004fd8000fffe0ff */
.L_x_36:
[----:B------:R-:W-:Y:S01]  /*1660*/  UISETP.NE.AND UP0, UPT, UR37, URZ, UPT ;  /* 0x000000ff2500728c */ /* 0x000fe2000bf05270 */
[----:B------:R-:W1:Y:S08]  /*1670*/  S2UR UR37, SR_CgaCtaId ;  /* 0x00000000002579c3 */ /* 0x000e700000008800 */
[----:B------:R-:W-:Y:S05]  /*1680*/  BRA.U UP0, `(.L_x_19) ;  /* 0x0000000100347547 */ /* 0x000fea000b800000 */
[----:B------:R-:W2:Y:S01]  /*1690*/  S2R R2, SR_CgaCtaId ;  /* 0x0000000000027919 */ /* 0x000ea20000008800 */
[----:B------:R-:W-:-:S04]  /*16a0*/  MOV R3, 0x400 ;  /* 0x0000040000037802 */ /* 0x000fc80000000f00 */
[----:B--2---:R-:W-:Y:S02]  /*16b0*/  LEA R3, R2, R3, 0x18 ;  /* 0x0000000302037211 */ /* 0x004fe400078ec0ff */
[----:B------:R-:W-:-:S03]  /*16c0*/  SHF.L.U32 R2, R8, 0x1f, RZ ;  /* 0x0000001f08027819 */ /* 0x000fc600000006ff */
[----:B------:R-:W-:-:S04]  /*16d0*/  IMAD R3, R10, 0x8, R3 ;  /* 0x000000080a037824 */ /* 0x000fc800078e0203 */
[----:B------:R-:W2:Y:S02]  /*16e0*/  SYNCS.PHASECHK.TRANS64.TRYWAIT P0, [R3+URZ+0x170], R2 ;  /* 0x00017002030075a7 */ /* 0x000ea400080011ff */
[----:B--2---:R-:W-:Y:S05]  /*16f0*/  @!P0 BRA `(.L_x_20) ;  /* 0x0000006400708947 */ /* 0x004fea0003800000 */
.L_x_108:
[----:B------:R-:W-:Y:S01]  /*1700*/  VIADD R10, R10, 0x1 ;  /* 0x000000010a0a7836 */ /* 0x000fe20000000000 */
[----:B------:R2:W-:Y:S04]  /*1710*/  SYNCS.ARRIVE.TRANS64.A1T0 RZ, [R3+URZ+0x160], RZ ;  /* 0x000160ff03ff79a7 */ /* 0x0005e800081000ff */
[----:B------:R-:W-:-:S04]  /*1720*/  ISETP.NE.AND P0, PT, R10, 0x2, PT ;  /* 0x000000020a00780c */ /* 0x000fc80003f05270 */
[----:B------:R-:W-:Y:S02]  /*1730*/  SEL R10, R10, RZ, P0 ;  /* 0x000000ff0a0a7207 */ /* 0x000fe40000000000 */
[----:B--2---:R-:W-:-:S04]  /*1740*/  SEL R3, RZ, 0x1, P0 ;  /* 0x00000001ff037807 */ /* 0x004fc80000000000 */
[----:B------:R-:W-:-:S07]  /*1750*/  LOP3.LUT R8, R8, R3, RZ, 0x3c, !PT ;  /* 0x0000000308087212 */ /* 0x000fce00078e3cff */
.L_x_19:
[----:B------:R-:W-:Y:S01]  /*1760*/  UMOV UR4, 0x400 ;  /* 0x0000040000047882 */ /* 0x000fe20000000000 */
[----:B------:R-:W-:Y:S01]  /*1770*/  SHF.L.U32 R2, R15, 0x1f, RZ ;  /* 0x0000001f0f027819 */ /* 0x000fe200000006ff */
[----:B-1----:R-:W-:Y:S01]  /*1780*/  ULEA UR4, UR37, UR4, 0x18 ;  /* 0x0000000425047291 */ /* 0x002fe2000f8ec0ff */
[----:B------:R-:W-:Y:S01]  /*1790*/  R2UR UR35, R215 ;  /* 0x00000000d72372ca */ /* 0x000fe200000e0000 */
[----:B------:R-:W-:Y:S01]  /*17a0*/  UISETP.GE.U32.AND UP0, UPT, UR15, 0x7f, UPT ;  /* 0x0000007f0f00788c */ /* 0x000fe2000bf06070 */
[----:B------:R-:W-:Y:S01]  /*17b0*/  R2UR UR11, R213 ;  /* 0x00000000d50b72ca */ /* 0x000fe200000e0000 */
[----:B------:R-:W-:Y:S01]  /*17c0*/  ULEA UR5, UR13, UR4, 0x3 ;  /* 0x000000040d057291 */ /* 0x000fe2000f8e18ff */
[----:B------:R-:W-:-:S08]  /*17d0*/  UMOV UR23, URZ ;  /* 0x000000ff00177c82 */ /* 0x000fd00008000000 */
[----:B------:R1:W2:Y:S01]  /*17e0*/  SYNCS.PHASECHK.TRANS64.TRYWAIT P0, [UR5+0x70], R2 ;  /* 0x00007002ff0075a7 */ /* 0x0002a20008001105 */
[----:B------:R-:W-:Y:S02]  /*17f0*/  USHF.L.U32 UR35, UR35, 0x7, URZ ;  /* 0x0000000723237899 */ /* 0x000fe400080006ff */
[----:B------:R-:W-:Y:S01]  /*1800*/  UIMAD UR11, UR11, 0x60, URZ ;  /* 0x000000600b0b78a4 */ /* 0x000fe2000f8e02ff */
[----:B------:R-:W-:Y:S11]  /*1810*/  BRA.U !UP0, `(.L_x_21) ;  /* 0x0000000108a87547 */ /* 0x000ff6000b800000 */
[----:B------:R-:W-:Y:S01]  /*1820*/  UMOV UR16, URZ ;  /* 0x000000ff00107c82 */ /* 0x000fe20008000000 */
[----:B------:R-:W-:-:S05]  /*1830*/  UMOV UR6, UR13 ;  /* 0x0000000d00067c82 */ /* 0x000fca0008000000 */
.L_x_26:
[----:B--2---:R-:W-:Y:S01]  /*1840*/  @!P5 MOV R3, 0x3800 ;  /* 0x000038000003d802 */ /* 0x004fe20000000f00 */
[----:B-1----:R-:W-:Y:S01]  /*1850*/  ULEA UR33, UR6, UR4, 0x3 ;  /* 0x0000000406217291 */ /* 0x002fe2000f8e18ff */
[----:B--2---:R-:W-:Y:S11]  /*1860*/  @P0 BRA `(.L_x_22) ;  /* 0x00000000000c0947 */ /* 0x004ff60003800000 */
[----:B------:R-:W-:Y:S04]  /*1870*/  SHF.L.U32 R5, R15, 0x1f, RZ ;  /* 0x0000001f0f057819 */ /* 0x000fe800000006ff */
[----:B------:R-:W2:Y:S02]  /*1880*/  SYNCS.PHASECHK.TRANS64.TRYWAIT P0, [UR33+0x70], R5 ;  /* 0x00007005ff0075a7 */ /* 0x000ea40008001121 */
[----:B--2---:R-:W-:Y:S05]  /*1890*/  @!P0 BRA `(.L_x_23) ;  /* 0x00000064001c8947 */ /* 0x004fea0003800000 */
.L_x_22:
[----:B------:R2:W-:Y:S01]  /*18a0*/  @!P5 SYNCS.ARRIVE.TRANS64 RZ, [UR33], R3 ;  /* 0x00000003ffffd9a7 */ /* 0x0005e20008000021 */
[----:B------:R-:W-:Y:S04]  /*18b0*/  BSSY.RECONVERGENT B0, `(.L_x_24) ;  /* 0x0000003000007945 */ /* 0x000fe80003800200 */
[----:B------:R-:W-:Y:S05]  /*18c0*/  @P4 BRA `(.L_x_25) ;  /* 0x0000000000044947 */ /* 0x000fea0003800000 */
[----:B------:R-:W-:Y:S05]  /*18d0*/  BPT.TRAP 0x1 ;  /* 0x000000040000795c */ /* 0x000fea0000300000 */
.L_x_25:
[----:B------:R-:W-:Y:S05]  /*18e0*/  BSYNC.RECONVERGENT B0 ;  /* 0x0000000000007941 */ /* 0x000fea0003800200 */
.L_x_24:
[----:B------:R-:W-:Y:S02]  /*18f0*/  UIADD3 UR13, UPT, UPT, UR6, 0x1, URZ ;  /* 0x00000001060d7890 */ /* 0x000fe4000fffe0ff */
[----:B------:R-:W-:Y:S02]  /*1900*/  UIADD3 UR18, UP1, UPT, UR24, 0x80, URZ ;  /* 0x0000008018127890 */ /* 0x000fe4000ff3e0ff */
[----:B------:R-:W-:Y:S02]  /*1910*/  UISETP.NE.AND UP0, UPT, UR13, 0xe, UPT ;  /* 0x0000000e0d00788c */ /* 0x000fe4000bf05270 */
[----:B------:R-:W-:Y:S02]  /*1920*/  ULEA UR32, UR6, UR4, 0xd ;  /* 0x0000000406207291 */ /* 0x000fe4000f8e68ff */
[----:B------:R-:W-:Y:S02]  /*1930*/  USEL UR9, URZ, 0x1, UP0 ;  /* 0x00000001ff097887 */ /* 0x000fe40008000000 */
[----:B------:R-:W-:Y:S02]  /*1940*/  USEL UR13, UR13, URZ, UP0 ;  /* 0x000000ff0d0d7287 */ /* 0x000fe40008000000 */
[----:B------:R-:W-:Y:S02]  /*1950*/  USHF.L.U32 UR34, UR16, 0x6, URZ ;  /* 0x0000000610227899 */ /* 0x000fe400080006ff */
[----:B------:R-:W-:Y:S01]  /*1960*/  ULEA UR8, UR13, UR4, 0x3 ;  /* 0x000000040d087291 */ /* 0x000fe2000f8e18ff */
[----:B------:R-:W-:Y:S01]  /*1970*/  LOP3.LUT R15, R15, UR9, RZ, 0x3c, !PT ;  /* 0x000000090f0f7c12 */ /* 0x000fe2000f8e3cff */
[----:B------:R-:W-:Y:S02]  /*1980*/  UIADD3.X UR19, UPT, UPT, URZ, UR25, URZ, UP1, !UPT ;  /* 0x00000019ff137290 */ /* 0x000fe40008ffe4ff */
[----:B------:R-:W-:Y:S01]  /*1990*/  UIADD3 UR32, UPT, UPT, UR32, 0x6300, URZ ;  /* 0x0000630020207890 */ /* 0x000fe2000fffe0ff */
[----:B-1----:R-:W-:Y:S01]  /*19a0*/  SHF.L.U32 R2, R15, 0x1f, RZ ;  /* 0x0000001f0f027819 */ /* 0x002fe200000006ff */
[----:B------:R-:W-:Y:S02]  /*19b0*/  UIMAD UR5, UR6, 0x1800, UR4 ;  /* 0x00001800060578a4 */ /* 0x000fe4000f8e0204 */
[----:B------:R-:W-:Y:S01]  /*19c0*/  UIADD3 UR26, UP0, UPT, UR24, 0x180, URZ ;  /* 0x00000180181a7890 */ /* 0x000fe2000ff1e0ff */
[----:B------:R1:W1:Y:S01]  /*19d0*/  SYNCS.PHASECHK.TRANS64.TRYWAIT P0, [UR8+0x70], R2 ;  /* 0x00007002ff0075a7 */ /* 0x0002620008001108 */
[----:B------:R-:W-:Y:S01]  /*19e0*/  UMOV UR28, 0x0 ;  /* 0x00000000001c7882 */ /* 0x000fe20000000000 */
[----:B------:R-:W-:Y:S01]  /*19f0*/  UMOV UR29, 0x10000000 ;  /* 0x10000000001d7882 */ /* 0x000fe20000000000 */
[----:B------:R-:W-:Y:S01]  /*1a00*/  UIADD3 UR8, UPT, UPT, UR5, 0x22300, URZ ;  /* 0x0002230005087890 */ /* 0x000fe2000fffe0ff */
[----:B------:R1:W-:Y:S01]  /*1a10*/  UTMALDG.3D [UR32], [UR18], desc[UR28] ;  /* 0x00001c20120075b4 */ /* 0x0003e20008011000 */
[----:B------:R-:W-:Y:S02]  /*1a20*/  UIADD3.X UR27, UPT, UPT, URZ, UR25, URZ, UP0, !UPT ;  /* 0x00000019ff1b7290 */ /* 0x000fe400087fe4ff */
[----:B------:R-:W-:Y:S01]  /*1a30*/  UIADD3 UR16, UPT, UPT, UR16, 0x1, URZ ;  /* 0x0000000110107890 */ /* 0x000fe2000fffe0ff */
[----:B------:R-:W-:Y:S01]  /*1a40*/  UMOV UR12, UR36 ;  /* 0x00000024000c7c82 */ /* 0x000fe20008000000 */
[----:B------:R-:W-:Y:S01]  /*1a50*/  UMOV UR9, UR33 ;  /* 0x0000002100097c82 */ /* 0x000fe20008000000 */
[----:B------:R-:W-:Y:S01]  /*1a60*/  UMOV UR10, UR34 ;  /* 0x00000022000a7c82 */ /* 0x000fe20008000000 */
[----:B------:R-:W-:Y:S03]  /*1a70*/  UISETP.NE.AND UP0, UPT, UR16, UR7, UPT ;  /* 0x000000071000728c */ /* 0x000fe6000bf05270 */
[----:B------:R1:W-:Y:S01]  /*1a80*/  UTMALDG.3D [UR8], [UR26], desc[UR28] ;  /* 0x00001c081a0075b4 */ /* 0x0003e20008011000 */
[----:B------:R-:W-:Y:S01]  /*1a90*/  UMOV UR23, UR7 ;  /* 0x0000000700177c82 */ /* 0x000fe20008000000 */
[----:B------:R-:W-:Y:S04]  /*1aa0*/  UMOV UR6, UR13 ;  /* 0x0000000d00067c82 */ /* 0x000fe80008000000 */
[----:B------:R-:W-:Y:S05]  /*1ab0*/  BRA.U UP0, `(.L_x_26) ;  /* 0xfffffffd00607547 */ /* 0x000fea000b83ffff */
.L_x_21:
[----:B------:R-:W-:Y:S01]  /*1ac0*/  ULEA UR5, UR13, UR4, 0x3 ;  /* 0x000000040d057291 */ /* 0x000fe2000f8e18ff */
[----:B-1----:R-:W-:Y:S01]  /*1ad0*/  SHF.L.U32 R2, R15, 0x1f, RZ ;  /* 0x0000001f0f027819 */ /* 0x002fe200000006ff */
[----:B------:R-:W-:Y:S01]  /*1ae0*/  @!P1 SYNCS.ARRIVE.TRANS64.A1T0 RZ, [UR4+0xf8], RZ ;  /* 0x0000f8ffffff99a7 */ /* 0x000fe20008100004 */
[----:B------:R-:W-:-:S06]  /*1af0*/  UISETP.GT.AND UP0, UPT, UR22, UR21, UPT ;  /* 0x000000151600728c */ /* 0x000fcc000bf04270 */
[----:B--2---:R1:W2:Y:S03]  /*1b00*/  SYNCS.PHASECHK.TRANS64.TRYWAIT P0, [UR5+0x70], R2 ;  /* 0x00007002ff0075a7 */ /* 0x0042a60008001105 */
[----:B------:R-:W-:Y:S05]  /*1b10*/  BRA.U !UP0, `(.L_x_27) ;  /* 0x0000000108ac7547 */ /* 0x000fea000b800000 */
[----:B------:R-:W-:Y:S01]  /*1b20*/  UIADD3 UR26, UPT, UPT, UR14, UR23, URZ ;  /* 0x000000170e1a7290 */ /* 0x000fe2000fffe0ff */
[----:B------:R-:W-:-:S11]  /*1b30*/  UMOV UR6, UR13 ;  /* 0x0000000d00067c82 */ /* 0x000fd60008000000 */
.L_x_32:
[----:B--2---:R-:W-:Y:S01]  /*1b40*/  @!P5 MOV R3, 0x3800 ;  /* 0x000038000003d802 */ /* 0x004fe20000000f00 */
[----:B-1----:R-:W-:Y:S01]  /*1b50*/  ULEA UR17, UR6, UR4, 0x3 ;  /* 0x0000000406117291 */ /* 0x002fe2000f8e18ff */
[----:B--2---:R-:W-:Y:S11]  /*1b60*/  @P0 BRA `(.L_x_28) ;  /* 0x00000000000c0947 */ /* 0x004ff60003800000 */
[----:B------:R-:W-:Y:S04]  /*1b70*/  SHF.L.U32 R5, R15, 0x1f, RZ ;  /* 0x0000001f0f057819 */ /* 0x000fe800000006ff */
[----:B------:R-:W2:Y:S02]  /*1b80*/  SYNCS.PHASECHK.TRANS64.TRYWAIT P0, [UR17+0x70], R5 ;  /* 0x00007005ff0075a7 */ /* 0x000ea40008001111 */
[----:B--2---:R-:W-:Y:S05]  /*1b90*/  @!P0 BRA `(.L_x_29) ;  /* 0x0000006000748947 */ /* 0x004fea0003800000 */
.L_x_28:
[----:B------:R2:W-:Y:S01]  /*1ba0*/  @!P5 SYNCS.ARRIVE.TRANS64 RZ, [UR17], R3 ;  /* 0x00000003ffffd9a7 */ /* 0x0005e20008000011 */
[----:B------:R-:W-:Y:S04]  /*1bb0*/  BSSY.RECONVERGENT B0, `(.L_x_30) ;  /* 0x0000003000007945 */ /* 0x000fe80003800200 */
[----:B------:R-:W-:Y:S05]  /*1bc0*/  @P4 BRA `(.L_x_31) ;  /* 0x0000000000044947 */ /* 0x000fea0003800000 */
[----:B------:R-:W-:Y:S05]  /*1bd0*/  BPT.TRAP 0x1 ;  /* 0x000000040000795c */ /* 0x000fea0000300000 */
.L_x_31:
[----:B------:R-:W-:Y:S05]  /*1be0*/  BSYNC.RECONVERGENT B0 ;  /* 0x0000000000007941 */ /* 0x000fea0003800200 */
.L_x_30:
[----:B------:R-:W-:Y:S02]  /*1bf0*/  UIADD3 UR13, UPT, UPT, UR6, 0x1, URZ ;  /* 0x00000001060d7890 */ /* 0x000fe4000fffe0ff */
[----:B------:R-:W-:Y:S02]  /*1c00*/  ULEA UR16, UR6, UR4, 0xd ;  /* 0x0000000406107291 */ /* 0x000fe4000f8e68ff */
[----:B------:R-:W-:Y:S02]  /*1c10*/  UISETP.NE.AND UP0, UPT, UR13, 0xe, UPT ;  /* 0x0000000e0d00788c */ /* 0x000fe4000bf05270 */
[----:B------:R-:W-:Y:S02]  /*1c20*/  UIADD3 UR32, UP1, UPT, UR24, 0x80, URZ ;  /* 0x0000008018207890 */ /* 0x000fe4000ff3e0ff */
[----:B------:R-:W-:Y:S02]  /*1c30*/  USEL UR9, URZ, 0x1, UP0 ;  /* 0x00000001ff097887 */ /* 0x000fe40008000000 */
[----:B------:R-:W-:Y:S02]  /*1c40*/  USEL UR13, UR13, URZ, UP0 ;  /* 0x000000ff0d0d7287 */ /* 0x000fe40008000000 */
[----:B------:R-:W-:Y:S02]  /*1c50*/  USHF.L.U32 UR18, UR23, 0x6, URZ ;  /* 0x0000000617127899 */ /* 0x000fe400080006ff */
[----:B------:R-:W-:Y:S01]  /*1c60*/  ULEA UR8, UR13, UR4, 0x3 ;  /* 0x000000040d087291 */ /* 0x000fe2000f8e18ff */
[----:B------:R-:W-:Y:S01]  /*1c70*/  LOP3.LUT R15, R15, UR9, RZ, 0x3c, !PT ;  /* 0x000000090f0f7c12 */ /* 0x000fe2000f8e3cff */
[----:B------:R-:W-:Y:S02]  /*1c80*/  UIADD3 UR16, UPT, UPT, UR16, 0x6300, URZ ;  /* 0x0000630010107890 */ /* 0x000fe4000fffe0ff */
[----:B------:R-:W-:Y:S01]  /*1c90*/  UIADD3.X UR33, UPT, UPT, URZ, UR25, URZ, UP1, !UPT ;  /* 0x00000019ff217290 */ /* 0x000fe20008ffe4ff */
[----:B-1----:R-:W-:Y:S01]  /*1ca0*/  SHF.L.U32 R2, R15, 0x1f, RZ ;  /* 0x0000001f0f027819 */ /* 0x002fe200000006ff */
[----:B------:R-:W-:Y:S02]  /*1cb0*/  UIMAD UR5, UR6, 0x1800, UR4 ;  /* 0x00001800060578a4 */ /* 0x000fe4000f8e0204 */
[----:B------:R-:W-:Y:S01]  /*1cc0*/  UIADD3 UR30, UP0, UPT, UR24, 0x180, URZ ;  /* 0x00000180181e7890 */ /* 0x000fe2000ff1e0ff */
[----:B------:R1:W1:Y:S01]  /*1cd0*/  SYNCS.PHASECHK.TRANS64.TRYWAIT P0, [UR8+0x70], R2 ;  /* 0x00007002ff0075a7 */ /* 0x0002620008001108 */
[----:B------:R-:W-:Y:S01]  /*1ce0*/  UIADD3 UR8, UPT, UPT, UR5, 0x22300, URZ ;  /* 0x0002230005087890 */ /* 0x000fe2000fffe0ff */
[----:B------:R-:W-:Y:S01]  /*1cf0*/  UMOV UR28, 0x0 ;  /* 0x00000000001c7882 */ /* 0x000fe20000000000 */
[----:B------:R-:W-:Y:S01]  /*1d00*/  UMOV UR29, 0x10000000 ;  /* 0x10000000001d7882 */ /* 0x000fe20000000000 */
[----:B------:R-:W-:Y:S01]  /*1d10*/  UMOV UR19, UR35 ;  /* 0x0000002300137c82 */ /* 0x000fe20008000000 */
[----:B------:R-:W-:Y:S01]  /*1d20*/  UMOV UR20, UR36 ;  /* 0x0000002400147c82 */ /* 0x000fe20008000000 */
[----:B------:R-:W-:Y:S01]  /*1d30*/  UIADD3.X UR31, UPT, UPT, URZ, UR25, URZ, UP0, !UPT ;  /* 0x00000019ff1f7290 */ /* 0x000fe200087fe4ff */
[----:B------:R1:W-:Y:S01]  /*1d40*/  UTMALDG.3D [UR16], [UR32], desc[UR28] ;  /* 0x00001c10200075b4 */ /* 0x0003e20008011000 */
[----:B------:R-:W-:Y:S01]  /*1d50*/  UIADD3 UR23, UPT, UPT, UR23, 0x1, URZ ;  /* 0x0000000117177890 */ /* 0x000fe2000fffe0ff */
[----:B------:R-:W-:Y:S01]  /*1d60*/  UMOV UR12, UR36 ;  /* 0x00000024000c7c82 */ /* 0x000fe20008000000 */
[----:B------:R-:W-:Y:S01]  /*1d70*/  UMOV UR9, UR17 ;  /* 0x0000001100097c82 */ /* 0x000fe20008000000 */
[----:B------:R-:W-:Y:S01]  /*1d80*/  UMOV UR10, UR18 ;  /* 0x00000012000a7c82 */ /* 0x000fe20008000000 */
[----:B------:R-:W-:Y:S03]  /*1d90*/  UISETP.NE.AND UP0, UPT, UR23, UR26, UPT ;  /* 0x0000001a1700728c */ /* 0x000fe6000bf05270 */
[----:B------:R1:W-:Y:S01]  /*1da0*/  UTMALDG.3D [UR8], [UR30], desc[UR28] ;  /* 0x00001c081e0075b4 */ /* 0x0003e20008011000 */
[----:B------:R-:W-:Y:S05]  /*1db0*/  UMOV UR6, UR13 ;  /* 0x0000000d00067c82 */ /* 0x000fea0008000000 */
[----:B------:R-:W-:Y:S05]  /*1dc0*/  BRA.U UP0, `(.L_x_32) ;  /* 0xfffffffd005c7547 */ /* 0x000fea000b83ffff */
.L_x_27:
[----:B-1----:R-:W-:Y:S01]  /*1dd0*/  LEA R2, R14, UR4, 0x3 ;  /* 0x000000040e027c11 */ /* 0x002fe2000f8e18ff */
[----:B------:R-:W-:Y:S01]  /*1de0*/  NOP ;  /* 0x0000000000007918 */ /* 0x000fe20000000000 */
[----:B--2---:R-:W-:Y:S02]  /*1df0*/  SHF.L.U32 R3, R12, 0x1f, RZ ;  /* 0x0000001f0c037819 */ /* 0x004fe400000006ff */
[----:B------:R-:W-:Y:S02]  /*1e00*/  LEA R4, R14, UR4, 0x4 ;  /* 0x000000040e047c11 */ /* 0x000fe4000f8e20ff */
[----:B------:R-:W1:Y:S02]  /*1e10*/  SYNCS.PHASECHK.TRANS64.TRYWAIT P0, [R2+URZ+0x100], R3 ;  /* 0x00010003020075a7 */ /* 0x000e6400080011ff */
[----:B-1----:R-:W-:Y:S05]  /*1e20*/  @!P0 BRA `(.L_x_33) ;  /* 0x0000005c00e88947 */ /* 0x002fea0003800000 */
.L_x_111:
[----:B------:R-:W2:Y:S01]  /*1e30*/  LDS.128 R4, [R4+0x190] ;  /* 0x0001900004047984 */ /* 0x000ea20000000c00 */
[----:B---3--:R-:W-:Y:S01]  /*1e40*/  ISETP.GE.AND P0, PT, R102, 0x1, PT ;  /* 0x000000016600780c */ /* 0x008fe20003f06270 */
[----:B-1----:R-:W-:Y:S01]  /*1e50*/  VIADD R2, R2, 0x110 ;  /* 0x0000011002027836 */ /* 0x002fe20000000000 */
[----:B------:R-:W-:Y:S01]  /*1e60*/  @!PT LDS RZ, [RZ] ;  /* 0x00000000fffff984 */ /* 0x000fe20000000800 */
[----:B------:R-:W-:Y:S01]  /*1e70*/  @!PT LDS RZ, [RZ] ;  /* 0x00000000fffff984 */ /* 0x000fe20000000800 */
[----:B------:R-:W-:Y:S01]  /*1e80*/  @!PT LDS RZ, [RZ] ;  /* 0x00000000fffff984 */ /* 0x000fe20000000800 */
[----:B------:R-:W-:Y:S01]  /*1e90*/  @!PT LDS RZ, [RZ] ;  /* 0x00000000fffff984 */ /* 0x000fe20000000800 */
[----:B------:R1:W-:Y:S06]  /*1ea0*/  MEMBAR.ALL.CTA ;  /* 0x0000000000007992 */ /* 0x0003ec0000008000 */
[----:B-1----:R-:W1:Y:S01]  /*1eb0*/  FENCE.VIEW.ASYNC.S ;  /* 0x00000000000073c6 */ /* 0x002e620000000000 */
[----:B------:R-:W-:-:S04]  /*1ec0*/  PRMT R2, RZ, 0x654, R2 ;  /* 0x00000654ff027816 */ /* 0x000fc80000000002 */
[----:B-1----:R1:W-:Y:S01]  /*1ed0*/  SYNCS.ARRIVE.TRANS64.RED.A1T0 RZ, [R2+URZ], RZ ;  /* 0x000000ff02ff79a7 */ /* 0x0023e200081004ff */
[----:B--2---:R-:W-:-:S13]  /*1ee0*/  LOP3.LUT P2, RZ, R6, 0x1, RZ, 0xc0, !PT ;  /* 0x0000000106ff7812 */ /* 0x004fda000784c0ff */
[----:B------:R-:W-:Y:S01]  /*1ef0*/  @P2 SHF.R.U32.HI R3, RZ, 0x10, R5 ;  /* 0x00000010ff032819 */ /* 0x000fe20000011605 */
[----:B------:R-:W-:Y:S01]  /*1f00*/  VOTEU.ANY UP0, P2 ;  /* 0x0000000000ff7886 */ /* 0x000fe20001000100 */
[----:B------:R-:W-:Y:S02]  /*1f10*/  @P2 MOV R13, R4 ;  /* 0x00000004000d2202 */ /* 0x000fe40000000f00 */
[----:B------:R-:W-:Y:S02]  /*1f20*/  @P2 R2UR.BROADCAST UR5, R3 ;  /* 0x00000000030522ca */ /* 0x000fe400008e0000 */
[----:B------:R-:W-:-:S11]  /*1f30*/  @P2 LOP3.LUT R11, R5, 0xffff, RZ, 0xc0, !PT ;  /* 0x0000ffff050b2812 */ /* 0x000fd600078ec0ff */
[----:B------:R-:W-:Y:S01]  /*1f40*/  @UP0 UMOV UR36, UR5 ;  /* 0x0000000500240c82 */ /* 0x000fe20008000000 */
[----:B-1----:R-:W-:Y:S05]  /*1f50*/  @!P0 BRA `(.L_x_34) ;  /* 0x0000000000b88947 */ /* 0x002fea0003800000 */
[----:B------:R-:W4:Y:S01]  /*1f60*/  LDC.64 R4, c[0x0][0xb18] ;  /* 0x0002c600ff047b82 */ /* 0x000f220000000a00 */
[----:B------:R-:W-:-:S07]  /*1f70*/  ISETP.NE.AND P3, PT, R102, 0x1, PT ;  /* 0x000000016600780c */ /* 0x000fce0003f65270 */
[----:B------:R-:W1:Y:S08]  /*1f80*/  LDC.64 R6, c[0x0][0xb10] ;  /* 0x0002c400ff067b82 */ /* 0x000e700000000a00 */
[----:B------:R-:W2:Y:S08]  /*1f90*/  LDC R16, c[0x0][0xb20] ;  /* 0x0002c800ff107b82 */ /* 0x000eb00000000800 */
[----:B------:R-:W3:Y:S01]  /*1fa0*/  LDC R18, c[0x0][0xb0c] ;  /* 0x0002c300ff127b82 */ /* 0x000ee20000000800 */
[----:B----4-:R-:W-:Y:S01]  /*1fb0*/  IMAD.HI.U32 R17, R0, R5, RZ ;  /* 0x0000000500117227 */ /* 0x010fe200078e00ff */
[----:B------:R-:W-:-:S03]  /*1fc0*/  ISETP.NE.AND P0, PT, R4, 0x1, PT ;  /* 0x000000010400780c */ /* 0x000fc60003f05270 */
[----:B------:R-:W-:-:S03]  /*1fd0*/  IMAD.HI.U32 R5, R11, R5, RZ ;  /* 0x000000050b057227 */ /* 0x000fc600078e00ff */
[----:B------:R-:W4:Y:S01]  /*1fe0*/  LDC.64 R2, c[0x0][0xb28] ;  /* 0x0002ca00ff027b82 */ /* 0x000f220000000a00 */
[----:B-1----:R-:W-:-:S04]  /*1ff0*/  IMAD.HI.U32 R20, R9, R6, RZ ;  /* 0x0000000609147227 */ /* 0x002fc800078e00ff */
[----:B------:R-:W-:Y:S01]  /*2000*/  IMAD.HI.U32 R22, R13, R6, RZ ;  /* 0x000000060d167227 */ /* 0x000fe200078e00ff */
[----:B------:R-:W-:Y:S02]  /*2010*/  SHF.R.U32.HI R20, RZ, R7, R20 ;  /* 0x00000007ff147219 */ /* 0x000fe40000011614 */
[-C--:B--2---:R-:W-:Y:S02]  /*2020*/  SHF.R.U32.HI R17, RZ, R16.reuse, R17 ;  /* 0x00000010ff117219 */ /* 0x084fe40000011611 */
[----:B------:R-:W-:Y:S02]  /*2030*/  SHF.R.U32.HI R16, RZ, R16, R5 ;  /* 0x00000010ff107219 */ /* 0x000fe40000011605 */
[----:B------:R-:W-:Y:S02]  /*2040*/  SEL R17, R0, R17, !P0 ;  /* 0x0000001100117207 */ /* 0x000fe40004000000 */
[----:B------:R-:W-:Y:S02]  /*2050*/  SHF.R.U32.HI R22, RZ, R7, R22 ;  /* 0x00000007ff167219 */ /* 0x000fe40000011616 */
[----:B---3--:R-:W-:-:S02]  /*2060*/  ISETP.NE.AND P1, PT, R18, 0x1, PT ;  /* 0x000000011200780c */ /* 0x008fc40003f25270 */
[----:B------:R-:W-:Y:S02]  /*2070*/  SEL R5, R11, R16, !P0 ;  /* 0x000000100b057207 */ /* 0x000fe40004000000 */
[----:B------:R-:W-:Y:S02]  /*2080*/  SEL R19, R9, R20, !P1 ;  /* 0x0000001409137207 */ /* 0x000fe40004800000 */
[----:B------:R-:W-:Y:S01]  /*2090*/  SEL R7, R13, R22, !P1 ;  /* 0x000000160d077207 */ /* 0x000fe20004800000 */
[----:B----4-:R-:W-:-:S04]  /*20a0*/  IMAD.HI.U32 R20, R17, R2, RZ ;  /* 0x0000000211147227 */ /* 0x010fc800078e00ff */
        /* <DEDUP_REMOVED lines=10> */
[----:B------:R-:W-:-:S04]  /*2150*/  @!P0 IMAD.HI.U32 R16, R7, R2, RZ ;  /* 0x0000000207108227 */ /* 0x000fc800078e00ff */
[----:B------:R-:W-:Y:S01]  /*2160*/  IMAD.MOV R2, RZ, RZ, -R6 ;  /* 0x000000ffff027224 */ /* 0x000fe200078e0a06 */
[----:B------:R-:W-:-:S03]  /*2170*/  @!P0 SHF.R.U32.HI R16, RZ, R3, R16 ;  /* 0x00000003ff108219 */ /* 0x000fc60000011610 */
[----:B------:R-:W-:Y:S01]  /*2180*/  IMAD R2, R102, R2, R5 ;  /* 0x0000000266027224 */ /* 0x000fe200078e0205 */
        /* <DEDUP_REMOVED lines=11> */
.L_x_34:
[----:B------:R-:W1:Y:S02]  /*2240*/  LDCU UR5, c[0x0][0xb30] ;  /* 0x00016600ff0577ac */ /* 0x000e640008000800 */
[----:B-1----:R-:W-:-:S09]  /*2250*/  UISETP.NE.AND UP0, UPT, UR5, 0x1, UPT ;  /* 0x000000010500788c */ /* 0x002fd2000bf05270 */
[----:B------:R-:W-:Y:S05]  /*2260*/  BRA.U UP0, `(.L_x_35) ;  /* 0x0000000100407547 */ /* 0x000fea000b800000 */
[----:B------:R-:W1:Y:S08]  /*2270*/  LDC.64 R4, c[0x0][0xb10] ;  /* 0x0002c400ff047b82 */ /* 0x000e700000000a00 */
[----:B------:R-:W2:Y:S08]  /*2280*/  LDC.64 R2, c[0x0][0xb18] ;  /* 0x0002c600ff027b82 */ /* 0x000eb00000000a00 */
[----:B------:R-:W3:Y:S08]  /*2290*/  LDC R6, c[0x0][0xb20] ;  /* 0x0002c800ff067b82 */ /* 0x000ef00000000800 */
[----:B------:R-:W4:Y:S01]  /*22a0*/  LDC R16, c[0x0][0xb0c] ;  /* 0x0002c300ff107b82 */ /* 0x000f220000000800 */
[----:B-1----:R-:W-:-:S05]  /*22b0*/  IMAD.HI.U32 R4, R13, R4, RZ ;  /* 0x000000040d047227 */ /* 0x002fca00078e00ff */
[----:B------:R-:W-:Y:S01]  /*22c0*/  SHF.R.U32.HI R4, RZ, R5, R4 ;  /* 0x00000005ff047219 */ /* 0x000fe20000011604 */
[----:B--2---:R-:W-:Y:S01]  /*22d0*/  IMAD.HI.U32 R3, R11, R3, RZ ;  /* 0x000000030b037227 */ /* 0x004fe200078e00ff */
[----:B------:R-:W-:-:S04]  /*22e0*/  ISETP.NE.AND P0, PT, R2, 0x1, PT ;  /* 0x000000010200780c */ /* 0x000fc80003f05270 */
[----:B---3--:R-:W-:-:S04]  /*22f0*/  SHF.R.U32.HI R6, RZ, R6, R3 ;  /* 0x00000006ff067219 */ /* 0x008fc80000011603 */
[----:B------:R-:W-:Y:S02]  /*2300*/  SEL R3, R11, R6, !P0 ;  /* 0x000000060b037207 */ /* 0x000fe40004000000 */
[----:B----4-:R-:W-:-:S04]  /*2310*/  ISETP.NE.AND P1, PT, R16, 0x1, PT ;  /* 0x000000011000780c */ /* 0x010fc80003f25270 */
[----:B------:R-:W-:-:S05]  /*2320*/  SEL R4, R13, R4, !P1 ;  /* 0x000000040d047207 */ /* 0x000fca0004800000 */
[----:B------:R-:W-:Y:S02]  /*2330*/  IMAD.IADD R5, R3, 0x1, -R4 ;  /* 0x0000000103057824 */ /* 0x000fe400078e0a04 */
[----:B------:R-:W-:Y:S02]  /*2340*/  IMAD.IADD R3, R4, 0x1, -R3 ;  /* 0x0000000104037824 */ /* 0x000fe400078e0a03 */
[----:B------:R-:W-:Y:S02]  /*2350*/  IMAD R13, R5, R16, R13 ;  /* 0x00000010050d7224 */ /* 0x000fe400078e020d */
[----:B------:R-:W-:-:S07]  /*2360*/  IMAD R11, R3, R2, R11 ;  /* 0x00000002030b7224 */ /* 0x000fce00078e020b */
.L_x_35:
[----:B------:R-:W-:Y:S01]  /*2370*/  VIADD R14, R14, 0x1 ;  /* 0x000000010e0e7836 */ /* 0x000fe20000000000 */
[----:B------:R-:W-:Y:S01]  /*2380*/  PLOP3.LUT P1, PT, PT, PT, PT, 0x80, 0x8 ;  /* 0x000000000008781c */ /* 0x000fe20003f2f070 */
[----:B------:R-:W-:Y:S02]  /*2390*/  IMAD.IADD R215, R13, 0x1, R214 ;  /* 0x000000010dd77824 */ /* 0x000fe400078e02d6 */
[----:B------:R-:W-:Y:S01]  /*23a0*/  IMAD.IADD R213, R11, 0x1, R212 ;  /* 0x000000010bd57824 */ /* 0x000fe200078e02d4 */
[----:B------:R-:W-:-:S04]  /*23b0*/  ISETP.NE.AND P0, PT, R14, 0x2, PT ;  /* 0x000000020e00780c */ /* 0x000fc80003f05270 */
[----:B------:R-:W-:Y:S02]  /*23c0*/  SEL R3, RZ, 0x1, P0 ;  /* 0x00000001ff037807 */ /* 0x000fe40000000000 */
[----:B------:R-:W-:Y:S02]  /*23d0*/  SEL R14, R14, RZ, P0 ;  /* 0x000000ff0e0e7207 */ /* 0x000fe40000000000 */
[----:B------:R-:W-:Y:S01]  /*23e0*/  LOP3.LUT R12, R12, R3, RZ, 0x3c, !PT ;  /* 0x000000030c0c7212 */ /* 0x000fe200078e3cff */
[----:B------:R-:W-:Y:S06]  /*23f0*/  @P2 BRA `(.L_x_36) ;  /* 0xfffffff000982947 */ /* 0x000fec000383ffff */
[----:B------:R-:W-:Y:S01]  /*2400*/  UIADD3 UR4, UPT, UPT, UR4, 0x70, URZ ;  /* 0x0000007004047890 */ /* 0x000fe2000fffe0ff */
[----:B------:R-:W-:-:S03]  /*2410*/  SHF.L.U32 R3, R15, 0x1f, RZ ;  /* 0x0000001f0f037819 */ /* 0x000fc600000006ff */
[----:B------:R-:W-:-:S09]  /*2420*/  ULEA UR5, UR13, UR4, 0x3 ;  /* 0x000000040d057291 */ /* 0x000fd2000f8e18ff */
[----:B------:R-:W1:Y:S02]  /*2430*/  SYNCS.PHASECHK.TRANS64.TRYWAIT P0, [UR5], R3 ;  /* 0x00000003ff0075a7 */ /* 0x000e640008001105 */
[----:B-1----:R-:W-:Y:S05]  /*2440*/  @!P0 BRA `(.L_x_37) ;  /* 0x0000005800748947 */ /* 0x002fea0003800000 */
.L_x_113:
[----:B------:R-:W-:-:S04]  /*2450*/  UIADD3 UR6, UPT, UPT, UR13, 0x1, URZ ;  /* 0x000000010d067890 */ /* 0x000fc8000fffe0ff */
[----:B------:R-:W-:-:S04]  /*2460*/  UISETP.NE.AND UP0, UPT, UR6, 0xe, UPT ;  /* 0x0000000e0600788c */ /* 0x000fc8000bf05270 */
[----:B------:R-:W-:Y:S02]  /*2470*/  USEL UR7, URZ, 0x1, UP0 ;  /* 0x00000001ff077887 */ /* 0x000fe40008000000 */
[----:B------:R-:W-:-:S04]  /*2480*/  USEL UR6, UR6, URZ, UP0 ;  /* 0x000000ff06067287 */ /* 0x000fc80008000000 */
[----:B------:R-:W-:Y:S01]  /*2490*/  ULEA UR5, UR6, UR4, 0x3 ;  /* 0x0000000406057291 */ /* 0x000fe2000f8e18ff */
[----:B------:R-:W-:-:S04]  /*24a0*/  LOP3.LUT R2, R15, UR7, RZ, 0x3c, !PT ;  /* 0x000000070f027c12 */ /* 0x000fc8000f8e3cff */
[----:B-1----:R-:W-:-:S04]  /*24b0*/  SHF.L.U32 R3, R2, 0x1f, RZ ;  /* 0x0000001f02037819 */ /* 0x002fc800000006ff */
[----:B------:R-:W1:Y:S02]  /*24c0*/  SYNCS.PHASECHK.TRANS64.TRYWAIT P0, [UR5], R3 ;  /* 0x00000003ff0075a7 */ /* 0x000e640008001105 */
[----:B-1----:R-:W-:Y:S05]  /*24d0*/  @!P0 BRA `(.L_x_38) ;  /* 0x0000005800688947 */ /* 0x002fea0003800000 */
.L_x_115:
        /* <DEDUP_REMOVED lines=9> */
.L_x_117:
        /* <DEDUP_REMOVED lines=9> */
.L_x_119:
        /* <DEDUP_REMOVED lines=9> */
.L_x_121:
        /* <DEDUP_REMOVED lines=9> */
.L_x_123:
        /* <DEDUP_REMOVED lines=9> */
.L_x_125:
        /* <DEDUP_REMOVED lines=9> */
.L_x_127:
        /* <DEDUP_REMOVED lines=9> */
.L_x_129:
        /* <DEDUP_REMOVED lines=9> */
.L_x_131:
        /* <DEDUP_REMOVED lines=9> */
.L_x_133:
        /* <DEDUP_REMOVED lines=9> */
.L_x_135:
        /* <DEDUP_REMOVED lines=9> */
.L_x_137:
[----:B------:R-:W-:-:S04]  /*2b10*/  UIADD3 UR6, UPT, UPT, UR6, 0x1, URZ ;  /* 0x0000000106067890 */ /* 0x000fc8000fffe0ff */
[----:B------:R-:W-:-:S04]  /*2b20*/  UISETP.NE.AND UP0, UPT, UR6, 0xe, UPT ;  /* 0x0000000e0600788c */ /* 0x000fc8000bf05270 */
[----:B------:R-:W-:Y:S02]  /*2b30*/  USEL UR5, URZ, 0x1, UP0 ;  /* 0x00000001ff057887 */ /* 0x000fe40008000000 */
[----:B------:R-:W-:-:S04]  /*2b40*/  USEL UR6, UR6, URZ, UP0 ;  /* 0x000000ff06067287 */ /* 0x000fc80008000000 */
[----:B------:R-:W-:Y:S01]  /*2b50*/  ULEA UR6, UR6, UR4, 0x3 ;  /* 0x0000000406067291 */ /* 0x000fe2000f8e18ff */
[----:B-1----:R-:W-:-:S04]  /*2b60*/  LOP3.LUT R3, R2, UR5, RZ, 0x3c, !PT ;  /* 0x0000000502037c12 */ /* 0x002fc8000f8e3cff */
[----:B------:R-:W-:Y:S01]  /*2b70*/  SHF.L.U32 R3, R3, 0x1f, RZ ;  /* 0x0000001f03037819 */ /* 0x000fe200000006ff */
[----:B----4-:R-:W-:-:S07]  /*2b80*/  IMAD.U32 R0, RZ, RZ, UR6 ;  /* 0x00000006ff007e24 */ /* 0x010fce000f8e00ff */
.L_x_50:
[----:B-1----:R1:W2:Y:S02]  /*2b90*/  SYNCS.PHASECHK.TRANS64.TRYWAIT P0, [R0+URZ], R3 ;  /* 0x00000003000075a7 */ /* 0x0022a400080011ff */
[----:B--2---:R-:W-:Y:S05]  /*2ba0*/  @!P0 NANOSLEEP.SYNCS 0x989680 ;  /* 0x009896800000895d */ /* 0x004fea0003900000 */
[----:B------:R-:W2:Y:S02]  /*2bb0*/  @!P0 SYNCS.PHASECHK.TRANS64 P0, [R0+URZ], R3 ;  /* 0x00000003000085a7 */ /* 0x000ea400080010ff */
[----:B--2---:R-:W-:Y:S05]  /*2bc0*/  @P0 EXIT ;  /* 0x000000000000094d */ /* 0x004fea0003800000 */
[----:B------:R-:W-:Y:S05]  /*2bd0*/  BRA `(.L_x_50) ;  /* 0xfffffffc00ec7947 */ /* 0x000fea000383ffff */
.L_x_18:
[----:B------:R-:W-:-:S04]  /*2be0*/  UISETP.NE.AND UP1, UPT, UR37, URZ, UPT ;  /* 0x000000ff2500728c */ /* 0x000fc8000bf25270 */
[----:B------:R-:W-:-:S09]  /*2bf0*/  UISETP.NE.OR UP1, UPT, UR8, 0x1, UP1 ;  /* 0x000000010800788c */ /* 0x000fd20008f25670 */
[----:B------:R-:W-:Y:S05]  /*2c00*/  BRA.U UP1, `(.L_x_51) ;  /* 0x0000000501487547 */ /* 0x000fea000b800000 */
[----:B------:R-:W-:Y:S01]  /*2c10*/  ISETP.NE.AND P2, PT, R2, RZ, PT ;  /* 0x000000ff0200720c */ /* 0x000fe20003f45270 */
[----:B------:R-:W-:Y:S01]  /*2c20*/  IMAD.MOV.U32 R12, RZ, RZ, 0x1 ;  /* 0x00000001ff0c7424 */ /* 0x000fe200078e00ff */
[----:B------:R-:W-:Y:S02]  /*2c30*/  CS2R R10, SRZ ;  /* 0x00000000000a7805 */ /* 0x000fe4000001ff00 */
[----:B------:R-:W-:Y:S01]  /*2c40*/  CS2R R8, SRZ ;  /* 0x0000000000087805 */ /* 0x000fe2000001ff00 */
[----:B------:R-:W-:Y:S01]  /*2c50*/  UMOV UR4, 0x400 ;  /* 0x0000040000047882 */ /* 0x000fe20000000000 */
[----:B------:R-:W-:Y:S01]  /*2c60*/  UMOV UR6, URZ ;  /* 0x000000ff00067c82 */ /* 0x000fe20008000000 */
[----:B------:R-:W-:-:S12]  /*2c70*/  ULEA UR37, UR37, UR4, 0x18 ;  /* 0x0000000425257291 */ /* 0x000fd8000f8ec0ff */
.L_x_55:
[----:B------:R-:W-:Y:S02]  /*2c80*/  LEA R0, R8, UR37, 0x3 ;  /* 0x0000002508007c11 */ /* 0x000fe4000f8e18ff */
[----:B------:R-:W-:-:S03]  /*2c90*/  SHF.L.U32 R5, R9, 0x1f, RZ ;  /* 0x0000001f09057819 */ /* 0x000fc600000006ff */
[----:B------:R-:W-:Y:S01]  /*2ca0*/  VIADD R4, R0, 0x170 ;  /* 0x0000017000047836 */ /* 0x000fe20000000000 */
[----:B------:R-:W1:Y:S02]  /*2cb0*/  SYNCS.PHASECHK.TRANS64.TRYWAIT P0, [R0+URZ+0x160], R5 ;  /* 0x00016005000075a7 */ /* 0x000e6400080011ff */
[----:B-1----:R-:W-:Y:S05]  /*2cc0*/  @!P0 BRA `(.L_x_52) ;  /* 0x00000054008c8947 */ /* 0x002fea0003800000 */
.L_x_138:
[----:B------:R-:W-:Y:S01]  /*2cd0*/  ULEA UR5, UR6, UR37, 0x3 ;  /* 0x0000002506057291 */ /* 0x000fe2000f8e18ff */
[----:B------:R-:W-:Y:S02]  /*2ce0*/  PRMT R4, RZ, 0x654, R4 ;  /* 0x00000654ff047816 */ /* 0x000fe40000000004 */
[----:B-1----:R-:W-:Y:S01]  /*2cf0*/  SHF.L.U32 R5, R12, 0x1f, RZ ;  /* 0x0000001f0c057819 */ /* 0x002fe200000006ff */
[----:B------:R-:W-:Y:S01]  /*2d00*/  UIADD3 UR4, UPT, UPT, UR5, 0x100, URZ ;  /* 0x0000010005047890 */ /* 0x000fe2000fffe0ff */
[----:B------:R1:W-:Y:S05]  /*2d10*/  SYNCS.ARRIVE.TRANS64.RED.A1T0 RZ, [R4+URZ], RZ ;  /* 0x000000ff04ff79a7 */ /* 0x0003ea00081004ff */
[----:B------:R-:W-:Y:S01]  /*2d20*/  IMAD.U32 R7, RZ, RZ, UR4 ;  /* 0x00000004ff077e24 */ /* 0x000fe2000f8e00ff */
[----:B------:R-:W2:Y:S04]  /*2d30*/  SYNCS.PHASECHK.TRANS64.TRYWAIT P0, [UR5+0x110], R5 ;  /* 0x00011005ff0075a7 */ /* 0x000ea80008001105 */
[----:B------:R-:W-:Y:S01]  /*2d40*/  PRMT R6, R2, 0x654, R7 ;  /* 0x0000065402067816 */ /* 0x000fe20000000007 */
[----:B-1----:R-:W-:Y:S01]  /*2d50*/  @!P2 IMAD.MOV.U32 R4, RZ, RZ, 0x10 ;  /* 0x00000010ff04a424 */ /* 0x002fe200078e00ff */
[----:B--2---:R-:W-:Y:S06]  /*2d60*/  @!P0 BRA `(.L_x_53) ;  /* 0x0000005400788947 */ /* 0x004fec0003800000 */
.L_x_140:
[----:B------:R-:W-:Y:S01]  /*2d70*/  ULEA UR4, UR6, UR37, 0x4 ;  /* 0x0000002506047291 */ /* 0x000fe2000f8e20ff */
[----:B------:R-:W-:Y:S01]  /*2d80*/  SEL R3, R6, R3, !P2 ;  /* 0x0000000306037207 */ /* 0x000fe20005000000 */
[----:B------:R-:W-:Y:S01]  /*2d90*/  UIADD3 UR5, UPT, UPT, UR5, 0x100, URZ ;  /* 0x0000010005057890 */ /* 0x000fe2000fffe0ff */
[----:B-1----:R-:W-:Y:S01]  /*2da0*/  LEA R0, R11, UR37, 0x3 ;  /* 0x000000250b007c11 */ /* 0x002fe2000f8e18ff */
[----:B------:R-:W-:Y:S01]  /*2db0*/  UIADD3 UR4, UPT, UPT, UR4, 0x190, URZ ;  /* 0x0000019004047890 */ /* 0x000fe2000fffe0ff */
[----:B------:R-:W-:Y:S01]  /*2dc0*/  SHF.L.U32 R5, R10, 0x1f, RZ ;  /* 0x0000001f0a057819 */ /* 0x000fe200000006ff */
[----:B------:R1:W-:Y:S01]  /*2dd0*/  @!P2 SYNCS.ARRIVE.TRANS64.RED RZ, [R3+URZ], R4 ;  /* 0x0000000403ffa9a7 */ /* 0x0003e200080004ff */
[----:B------:R-:W-:Y:S01]  /*2de0*/  UIADD3 UR6, UPT, UPT, UR6, 0x1, URZ ;  /* 0x0000000106067890 */ /* 0x000fe2000fffe0ff */
[----:B------:R-:W-:-:S03]  /*2df0*/  VIADD R8, R8, 0x1 ;  /* 0x0000000108087836 */ /* 0x000fc60000000000 */
[----:B------:R-:W-:Y:S02]  /*2e00*/  UISETP.NE.AND UP0, UPT, UR6, 0x2, UPT ;  /* 0x000000020600788c */ /* 0x000fe4000bf05270 */
[----:B------:R-:W-:Y:S06]  /*2e10*/  UGETNEXTWORKID.BROADCAST [UR4], [UR5] ;  /* 0x00000000040073ca */ /* 0x000fec0008000100 */
[----:B------:R-:W-:Y:S01]  /*2e20*/  USEL UR4, URZ, 0x1, UP0 ;  /* 0x00000001ff047887 */ /* 0x000fe20008000000 */
[----:B------:R-:W-:Y:S01]  /*2e30*/  ISETP.NE.AND P0, PT, R8, 0x2, PT ;  /* 0x000000020800780c */ /* 0x000fe20003f05270 */
[----:B------:R-:W-:Y:S01]  /*2e40*/  USEL UR6, UR6, URZ, UP0 ;  /* 0x000000ff06067287 */ /* 0x000fe20008000000 */
[----:B------:R-:W2:Y:S03]  /*2e50*/  SYNCS.PHASECHK.TRANS64.TRYWAIT P1, [R0+URZ+0x100], R5 ;  /* 0x00010005000075a7 */ /* 0x000ea600080211ff */
[----:B------:R-:W-:Y:S01]  /*2e60*/  LOP3.LUT R12, R12, UR4, RZ, 0x3c, !PT ;  /* 0x000000040c0c7c12 */ /* 0x000fe2000f8e3cff */
[----:B-12---:R-:W-:Y:S07]  /*2e70*/  @!P1 BRA `(.L_x_54) ;  /* 0x00000054004c9947 */ /* 0x006fee0003800000 */
.L_x_141:
[C---:B------:R-:W-:Y:S01]  /*2e80*/  LEA R4, R11.reuse, UR37, 0x4 ;  /* 0x000000250b047c11 */ /* 0x040fe2000f8e20ff */
[----:B-1----:R-:W-:Y:S01]  /*2e90*/  VIADD R0, R0, 0x110 ;  /* 0x0000011000007836 */ /* 0x002fe20000000000 */
[----:B------:R-:W-:Y:S01]  /*2ea0*/  SEL R8, R8, RZ, P0 ;  /* 0x000000ff08087207 */ /* 0x000fe20000000000 */
[----:B------:R-:W-:-:S03]  /*2eb0*/  VIADD R11, R11, 0x1 ;  /* 0x000000010b0b7836 */ /* 0x000fc60000000000 */
[----:B------:R-:W1:Y:S01]  /*2ec0*/  LDS.128 R4, [R4+0x190] ;  /* 0x0001900004047984 */ /* 0x000e620000000c00 */
[----:B------:R-:W-:Y:S02]  /*2ed0*/  PRMT R0, RZ, 0x654, R0 ;  /* 0x00000654ff007816 */ /* 0x000fe40000000000 */
[C---:B------:R-:W-:Y:S01]  /*2ee0*/  ISETP.NE.AND P1, PT, R11.reuse, 0x2, PT ;  /* 0x000000020b00780c */ /* 0x040fe20003f25270 */
[----:B------:R-:W-:Y:S01]  /*2ef0*/  @!PT LDS RZ, [RZ] ;  /* 0x00000000fffff984 */ /* 0x000fe20000000800 */
[----:B------:R-:W-:Y:S01]  /*2f00*/  @!PT LDS RZ, [RZ] ;  /* 0x00000000fffff984 */ /* 0x000fe20000000800 */
[----:B------:R-:W-:Y:S01]  /*2f10*/  @!PT LDS RZ, [RZ] ;  /* 0x00000000fffff984 */ /* 0x000fe20000000800 */
[----:B------:R-:W-:Y:S01]  /*2f20*/  @!PT LDS RZ, [RZ] ;  /* 0x00000000fffff984 */ /* 0x000fe20000000800 */
[----:B------:R2:W-:Y:S06]  /*2f30*/  MEMBAR.ALL.CTA ;  /* 0x0000000000007992 */ /* 0x0005ec0000008000 */
[----:B--2---:R-:W2:Y:S01]  /*2f40*/  FENCE.VIEW.ASYNC.S ;  /* 0x00000000000073c6 */ /* 0x004ea20000000000 */
[----:B------:R-:W-:Y:S01]  /*2f50*/  SEL R11, R11, RZ, P1 ;  /* 0x000000ff0b0b7207 */ /* 0x000fe20000800000 */
[----:B--2---:R2:W-:Y:S01]  /*2f60*/  SYNCS.ARRIVE.TRANS64.RED.A1T0 RZ, [R0+URZ], RZ ;  /* 0x000000ff00ff79a7 */ /* 0x0045e200081004ff */
[----:B-1----:R-:W-:-:S02]  /*2f70*/  LOP3.LUT P3, RZ, R6, 0x1, RZ, 0xc0, !PT ;  /* 0x0000000106ff7812 */ /* 0x002fc4000786c0ff */
[----:B------:R-:W-:-:S04]  /*2f80*/  SEL R5, RZ, 0x1, P1 ;  /* 0x00000001ff057807 */ /* 0x000fc80000800000 */
[----:B------:R-:W-:Y:S02]  /*2f90*/  LOP3.LUT R10, R10, R5, RZ, 0x3c, !PT ;  /* 0x000000050a0a7212 */ /* 0x000fe400078e3cff */
[----:B--2---:R-:W-:-:S04]  /*2fa0*/  SEL R0, RZ, 0x1, P0 ;  /* 0x00000001ff007807 */ /* 0x004fc80000000000 */
[----:B------:R-:W-:Y:S01]  /*2fb0*/  LOP3.LUT R9, R9, R0, RZ, 0x3c, !PT ;  /* 0x0000000009097212 */ /* 0x000fe200078e3cff */
[----:B------:R-:W-:Y:S06]  /*2fc0*/  @P3 BRA `(.L_x_55) ;  /* 0xfffffffc002c3947 */ /* 0x000fec000383ffff */
[----:B------:R-:W-:Y:S01]  /*2fd0*/  ULEA UR5, UR6, UR37, 0x3 ;  /* 0x0000002506057291 */ /* 0x000fe2000f8e18ff */
[----:B------:R-:W-:-:S08]  /*2fe0*/  SHF.L.U32 R3, R12, 0x1f, RZ ;  /* 0x0000001f0c037819 */ /* 0x000fd000000006ff */
[----:B------:R-:W1:Y:S02]  /*2ff0*/  SYNCS.PHASECHK.TRANS64 P0, [UR5+0x110], R3 ;  /* 0x00011003ff0075a7 */ /* 0x000e640008001005 */
[----:B-1----:R-:W-:Y:S05]  /*3000*/  @P0 BRA `(.L_x_56) ;  /* 0x0000000000080947 */ /* 0x002fea0003800000 */
[----:B------:R-:W1:Y:S02]  /*3010*/  SYNCS.PHASECHK.TRANS64.TRYWAIT P0, [UR5+0x110], R3 ;  /* 0x00011003ff0075a7 */ /* 0x000e640008001105 */
[----:B-1----:R-:W-:Y:S05]  /*3020*/  @!P0 BRA `(.L_x_57) ;  /* 0x0000005000f48947 */ /* 0x002fea0003800000 */
.L_x_56:
[----:B------:R-:W-:-:S04]  /*3030*/  UIADD3 UR4, UPT, UPT, UR6, 0x1, URZ ;  /* 0x0000000106047890 */ /* 0x000fc8000fffe0ff */
[----:B------:R-:W-:-:S04]  /*3040*/  UISETP.NE.AND UP0, UPT, UR4, 0x2, UPT ;  /* 0x000000020400788c */ /* 0x000fc8000bf05270 */
[----:B------:R-:W-:Y:S02]  /*3050*/  USEL UR7, URZ, 0x1, UP0 ;  /* 0x00000001ff077887 */ /* 0x000fe40008000000 */
[----:B------:R-:W-:-:S04]  /*3060*/  USEL UR4, UR4, URZ, UP0 ;  /* 0x000000ff04047287 */ /* 0x000fc80008000000 */
[----:B------:R-:W-:Y:S01]  /*3070*/  ULEA UR4, UR4, UR37, 0x3 ;  /* 0x0000002504047291 */ /* 0x000fe2000f8e18ff */
[----:B-1----:R-:W-:-:S04]  /*3080*/  LOP3.LUT R3, R12, UR7, RZ, 0x3c, !PT ;  /* 0x000000070c037c12 */ /* 0x002fc8000f8e3cff */
[----:B------:R-:W-:-:S04]  /*3090*/  SHF.L.U32 R0, R3, 0x1f, RZ ;  /* 0x0000001f03007819 */ /* 0x000fc800000006ff */
[----:B------:R-:W1:Y:S02]  /*30a0*/  SYNCS.PHASECHK.TRANS64 P0, [UR4+0x110], R0 ;  /* 0x00011000ff0075a7 */ /* 0x000e640008001004 */
[----:B-1----:R-:W-:Y:S05]  /*30b0*/  @P0 EXIT ;  /* 0x000000000000094d */ /* 0x002fea0003800000 */
[----:B------:R-:W-:Y:S02]  /*30c0*/  SHF.L.U32 R3, R3, 0x1f, RZ ;  /* 0x0000001f03037819 */ /* 0x000fe400000006ff */
[----:B------:R-:W-:-:S07]  /*30d0*/  MOV R0, UR4 ;  /* 0x0000000400007c02 */ /* 0x000fce0008000f00 */
.L_x_58:
[----:B-1----:R1:W2:Y:S02]  /*30e0*/  SYNCS.PHASECHK.TRANS64.TRYWAIT P0, [R0+URZ+0x110], R3 ;  /* 0x00011003000075a7 */ /* 0x0022a400080011ff */
[----:B--2---:R-:W-:Y:S05]  /*30f0*/  @!P0 NANOSLEEP.SYNCS 0x989680 ;  /* 0x009896800000895d */ /* 0x004fea0003900000 */
[----:B------:R-:W2:Y:S02]  /*3100*/  @!P0 SYNCS.PHASECHK.TRANS64 P0, [R0+URZ+0x110], R3 ;  /* 0x00011003000085a7 */ /* 0x000ea400080010ff */
[----:B--2---:R-:W-:Y:S05]  /*3110*/  @P0 EXIT ;  /* 0x000000000000094d */ /* 0x004fea0003800000 */
[----:B------:R-:W-:Y:S05]  /*3120*/  BRA `(.L_x_58) ;  /* 0xfffffffc00ec7947 */ /* 0x000fea000383ffff */
.L_x_51:
[----:B------:R-:W-:-:S09]  /*3130*/  UISETP.NE.AND UP1, UPT, UR8, URZ, UPT ;  /* 0x000000ff0800728c */ /* 0x000fd2000bf25270 */
[----:B------:R-:W-:Y:S05]  /*3140*/  BRA.U UP1, `(.L_x_59) ;  /* 0x0000000d017c7547 */ /* 0x000fea000b800000 */
[----:B------:R-:W-:Y:S01]  /*3150*/  UMOV UR4, 0x40 ;  /* 0x0000004000047882 */ /* 0x000fe20000000000 */
[----:B------:R-:W-:Y:S01]  /*3160*/  NOP ;  /* 0x0000000000007918 */ /* 0x000fe20000000000 */
[----:B------:R-:W-:Y:S01]  /*3170*/  ULEA UR4, UR37, UR4, 0x18 ;  /* 0x0000000425047291 */ /* 0x000fe2000f8ec0ff */
[----:B------:R-:W-:Y:S02]  /*3180*/  UMOV UR5, 0x400 ;  /* 0x0000040000057882 */ /* 0x000fe40000000000 */
[----:B------:R-:W-:-:S06]  /*3190*/  ULEA UR37, UR37, UR5, 0x18 ;  /* 0x0000000525257291 */ /* 0x000fcc000f8ec0ff */
[----:B------:R-:W1:Y:S02]  /*31a0*/  LDS.U8 R0, [UR4+0x1c] ;  /* 0x00001c04ff007984 */ /* 0x000e640008000000 */
[----:B-1----:R-:W-:-:S13]  /*31b0*/  ISETP.NE.AND P0, PT, R0, RZ, PT ;  /* 0x000000ff0000720c */ /* 0x002fda0003f05270 */
[----:B------:R-:W-:Y:S05]  /*31c0*/  @P0 BRA `(.L_x_60) ;  /* 0x0000000000580947 */ /* 0x000fea0003800000 */
[----:B------:R-:W-:-:S13]  /*31d0*/  ELECT P0, URZ, PT ;  /* 0x0000000000ff782f */ /* 0x000fda0003800000 */
[----:B------:R-:W-:Y:S05]  /*31e0*/  @!P0 BRA `(.L_x_61) ;  /* 0x0000000000608947 */ /* 0x000fea0003800000 */
[----:B------:R-:W-:Y:S01]  /*31f0*/  UMOV UR5, 0x10 ;  /* 0x0000001000057882 */ /* 0x000fe20000000000 */
[----:B------:R-:W-:Y:S01]  /*3200*/  HFMA2 R0, -RZ, RZ, 0, 5.9604644775390625e-08 ;  /* 0x00000001ff007431 */ /* 0x000fe200000001ff */
[----:B------:R-:W-:-:S03]  /*3210*/  MOV R2, 0xffff ;  /* 0x0000ffff00027802 */ /* 0x000fc60000000f00 */
[----:B------:R-:W-:Y:S04]  /*3220*/  DEPBAR.LE SB1, 0x36 ;  /* 0x00009d800000791a */ /* 0x000fe80000000000 */
[----:B------:R-:W1:Y:S02]  /*3230*/  UTCATOMSWS.FIND_AND_SET.ALIGN UP0, UR5, UR5 ;  /* 0x00000005000575e3 */ /* 0x000e640008000800 */
[----:B-1----:R-:W-:Y:S01]  /*3240*/  MOV R3, UR5 ;  /* 0x0000000500037c02 */ /* 0x002fe20008000f00 */
[----:B------:R-:W-:Y:S06]  /*3250*/  BRA.U UP0, `(.L_x_62) ;  /* 0x0000000100187547 */ /* 0x000fec000b800000 */
.L_x_63:
[----:B------:R-:W-:Y:S05]  /*3260*/  NANOSLEEP 0x64 ;  /* 0x000000640000795d */ /* 0x000fea0003800000 */
[----:B------:R-:W-:-:S05]  /*3270*/  UMOV UR5, 0x10 ;  /* 0x0000001000057882 */ /* 0x000fca0000000000 */
[----:B------:R-:W-:Y:S04]  /*3280*/  DEPBAR.LE SB1, 0x36 ;  /* 0x00009d800000791a */ /* 0x000fe80000000000 */
[----:B------:R-:W1:Y:S02]  /*3290*/  UTCATOMSWS.FIND_AND_SET.ALIGN UP0, UR5, UR5 ;  /* 0x00000005000575e3 */ /* 0x000e640008000800 */
[----:B-1----:R-:W-:Y:S01]  /*32a0*/  MOV R3, UR5 ;  /* 0x0000000500037c02 */ /* 0x002fe20008000f00 */
[----:B------:R-:W-:Y:S05]  /*32b0*/  BRA.U !UP0, `(.L_x_63) ;  /* 0xfffffffd08e87547 */ /* 0x000fea000b83ffff */
.L_x_62:
[-C--:B------:R-:W-:Y:S02]  /*32c0*/  SHF.L.U32 R2, R2, R3.reuse, RZ ;  /* 0x0000000302027219 */ /* 0x080fe400000006ff */
[----:B------:R-:W-:Y:S01]  /*32d0*/  SHF.L.U32 R0, R0, R3, RZ ;  /* 0x0000000300007219 */ /* 0x000fe200000006ff */
[----:B------:R-:W-:Y:S02]  /*32e0*/  IMAD.SHL.U32 R3, R3, 0x20, RZ ;  /* 0x0000002003037824 */ /* 0x000fe400078e00ff */
[----:B------:R1:W-:Y:S04]  /*32f0*/  ATOMS.OR RZ, [UR4+0x14], R2 ;  /* 0x00001402ffff798c */ /* 0x0003e8000b000004 */
[----:B------:R1:W-:Y:S04]  /*3300*/  ATOMS.OR RZ, [UR4+0x18], R0 ;  /* 0x00001800ffff798c */ /* 0x0003e8000b000004 */
[----:B------:R1:W-:Y:S01]  /*3310*/  STS [UR37+0x1b0], R3 ;  /* 0x0001b003ff007988 */ /* 0x0003e20008000825 */
[----:B------:R-:W-:Y:S05]  /*3320*/  BRA `(.L_x_61) ;  /* 0x0000000000107947 */ /* 0x000fea0003800000 */
.L_x_60:
[----:B------:R-:W-:Y:S02]  /*3330*/  MOV R0, 0xffffffff ;  /* 0xffffffff00007802 */ /* 0x000fe40000000f00 */
[----:B------:R-:W-:-:S03]  /*3340*/  MOV R2, 0x3370 ;  /* 0x0000337000027802 */ /* 0x000fc60000000f00 */
[----:B------:R1:W-:Y:S04]  /*3350*/  STS [UR37+0x1b0], R0 ;  /* 0x0001b000ff007988 */ /* 0x0003e80008000825 */
[----:B-1-3-5:R-:W-:Y:S05]  /*3360*/  CALL.REL.NOINC `($__internal_1_$__cuda_sm10x_tcgen05_guardrail_trap_phase_invalid_during_alloc) ;  /* 0x0000005400707944 */ /* 0x02afea0003c00000 */
.L_x_61:
[----:B------:R-:W-:Y:S05]  /*3370*/  WARPSYNC.ALL ;  /* 0x0000000000007948 */ /* 0x000fea0003800000 */
[----:B------:R-:W2:Y:S01]  /*3380*/  S2UR UR9, SR_CgaCtaId ;  /* 0x00000000000979c3 */ /* 0x000ea20000008800 */
[----:B------:R-:W-:Y:S01]  /*3390*/  UMOV UR4, 0x400 ;  /* 0x0000040000047882 */ /* 0x000fe20000000000 */
[----:B------:R-:W-:-:S06]  /*33a0*/  NOP ;  /* 0x0000000000007918 */ /* 0x000fcc0000000000 */
[----:B------:R-:W-:Y:S06]  /*33b0*/  BAR.ARV 0x6, 0xa0 ;  /* 0x0182800000007b1d */ /* 0x000fec0000002000 */
[----:B------:R-:W4:Y:S01]  /*33c0*/  LDCU UR5, c[0x0][0x38c] ;  /* 0x00007180ff0577ac */ /* 0x000f220008000800 */
[----:B------:R-:W-:Y:S01]  /*33d0*/  IMAD.MOV.U32 R11, RZ, RZ, 0x1 ;  /* 0x00000001ff0b7424 */ /* 0x000fe200078e00ff */
[----:B------:R-:W-:Y:S01]  /*33e0*/  CS2R R8, SRZ ;  /* 0x0000000000087805 */ /* 0x000fe2000001ff00 */
[----:B------:R-:W-:Y:S01]  /*33f0*/  IMAD.MOV.U32 R10, RZ, RZ, RZ ;  /* 0x000000ffff0a7224 */ /* 0x000fe200078e00ff */
[----:B------:R-:W-:Y:S01]  /*3400*/  UMOV UR12, URZ ;  /* 0x000000ff000c7c82 */ /* 0x000fe20008000000 */
[----:B------:R-:W-:Y:S01]  /*3410*/  UMOV UR11, URZ ;  /* 0x000000ff000b7c82 */ /* 0x000fe20008000000 */
[----:B------:R-:W-:Y:S01]  /*3420*/  UMOV UR24, 0x0 ;  /* 0x0000000000187882 */ /* 0x000fe20000000000 */
[----:B------:R-:W-:Y:S01]  /*3430*/  UMOV UR25, 0x8180010 ;  /* 0x0818001000197882 */ /* 0x000fe20000000000 */
[----:B------:R-:W-:Y:S01]  /*3440*/  UMOV UR20, 0x0 ;  /* 0x0000000000147882 */ /* 0x000fe20000000000 */
[----:B------:R-:W-:Y:S01]  /*3450*/  UMOV UR21, 0x8180010 ;  /* 0x0818001000157882 */ /* 0x000fe20000000000 */
[----:B--2---:R-:W-:Y:S01]  /*3460*/  ULEA UR9, UR9, UR4, 0x18 ;  /* 0x0000000409097291 */ /* 0x004fe2000f8ec0ff */
[----:B------:R-:W2:Y:S03]  /*3470*/  LDCU UR4, c[0x0][0x38c] ;  /* 0x00007180ff0477ac */ /* 0x000ea60008000800 */
[----:B------:R-:W-:-:S02]  /*3480*/  UIADD3 UR10, UPT, UPT, UR9, 0x6300, URZ ;  /* 0x00006300090a7890 */ /* 0x000fc4000fffe0ff */
[----:B----4-:R-:W-:-:S03]  /*3490*/  UISETP.GE.AND UP3, UPT, UR5, 0x1, UPT ;  /* 0x000000010500788c */ /* 0x010fc6000bf66270 */
[----:B-1----:R-:W1:Y:S01]  /*34a0*/  LDS R0, [UR9+0x1b0] ;  /* 0x0001b009ff007984 */ /* 0x002e620008000800 */
[----:B------:R-:W-:-:S04]  /*34b0*/  USHF.R.U32.HI UR10, URZ, 0x4, UR10 ;  /* 0x00000004ff0a7899 */ /* 0x000fc8000801160a */
[----:B------:R-:W-:-:S04]  /*34c0*/  ULOP3.LUT UR10, UR10, 0x3fff, URZ, 0xc0, !UPT ;  /* 0x00003fff0a0a7892 */ /* 0x000fc8000f8ec0ff */
[----:B------:R-:W-:Y:S02]  /*34d0*/  ULOP3.LUT UR10, UR10, 0x10000, URZ, 0xfc, !UPT ;  /* 0x000100000a0a7892 */ /* 0x000fe4000f8efcff */
[----:B--2---:R-:W-:-:S04]  /*34e0*/  UIADD3 UR4, UPT, UPT, UR4, 0x3f, URZ ;  /* 0x0000003f04047890 */ /* 0x004fc8000fffe0ff */
[----:B------:R-:W-:-:S04]  /*34f0*/  USHF.R.S32.HI UR8, URZ, 0x1f, UR4 ;  /* 0x0000001fff087899 */ /* 0x000fc80008011404 */
[----:B------:R-:W-:Y:S02]  /*3500*/  ULEA.HI UR8, UR8, UR4, URZ, 0x6 ;  /* 0x0000000408087291 */ /* 0x000fe4000f8f30ff */
[----:B------:R-:W-:Y:S02]  /*3510*/  UIADD3 UR4, UPT, UPT, UR9, 0x22300, URZ ;  /* 0x0002230009047890 */ /* 0x000fe4000fffe0ff */
[----:B------:R-:W-:Y:S02]  /*3520*/  USHF.R.S32.HI UR8, URZ, 0x6, UR8 ;  /* 0x00000006ff087899 */ /* 0x000fe40008011408 */
[----:B------:R-:W-:Y:S02]  /*3530*/  USHF.R.U32.HI UR4, URZ, 0x4, UR4 ;  /* 0x00000004ff047899 */ /* 0x000fe40008011604 */
[----:B------:R-:W-:Y:S02]  /*3540*/  UISETP.LT.AND UP0, UPT, UR8, 0x1, UPT ;  /* 0x000000010800788c */ /* 0x000fe4000bf01270 */
[----:B------:R-:W-:-:S02]  /*3550*/  ULOP3.LUT UR4, UR4, 0x3fff, URZ, 0xc0, !UPT ;  /* 0x00003fff04047892 */ /* 0x000fc4000f8ec0ff */
[----:B------:R-:W-:Y:S02]  /*3560*/  USEL UR16, UR8, 0x1, !UP0 ;  /* 0x0000000108107887 */ /* 0x000fe4000c000000 */
[----:B------:R-:W-:Y:S02]  /*3570*/  ULOP3.LUT UR4, UR4, 0x10000, URZ, 0xfc, !UPT ;  /* 0x0001000004047892 */ /* 0x000fe4000f8efcff */
[----:B------:R-:W-:Y:S01]  /*3580*/  UIADD3 UR16, UPT, UPT, -UR16, URZ, URZ ;  /* 0x000000ff10107290 */ /* 0x000fe2000fffe1ff */
[----:B-1----:R-:W-:-:S15]  /*3590*/  R2UR UR13, R0 ;  /* 0x00000000000d72ca */ /* 0x002fde00000e0000 */
.L_x_70:
[----:B------:R-:W-:Y:S02]  /*35a0*/  LEA R0, R10, UR9, 0x3 ;  /* 0x000000090a007c11 */ /* 0x000fe4000f8e18ff */
[----:B------:R-:W-:Y:S02]  /*35b0*/  SHF.L.U32 R5, R9, 0x1f, RZ ;  /* 0x0000001f09057819 */ /* 0x000fe400000006ff */
[----:B------:R-:W-:Y:S01]  /*35c0*/  PLOP3.LUT P0, PT, PT, PT, UP3, 0x80, 0x8 ;  /* 0x000000000008781c */ /* 0x000fe20003f0f038 */
[----:B------:R-:W-:Y:S01]  /*35d0*/  VIADD R3, R0, 0x110 ;  /* 0x0000011000037836 */ /* 0x000fe20000000000 */
[----:B-1----:R-:W1:Y:S02]  /*35e0*/  SYNCS.PHASECHK.TRANS64.TRYWAIT P1, [R0+URZ+0x100], R5 ;  /* 0x00010005000075a7 */ /* 0x002e6400080211ff */
[----:B-1--4-:R-:W-:Y:S09]  /*35f0*/  @!P1 BRA `(.L_x_64) ;  /* 0x0000004c00989947 */ /* 0x012ff20003800000 */
.L_x_143:
[----:B------:R-:W-:Y:S01]  /*3600*/  LEA R4, R10, UR9, 0x4 ;  /* 0x000000090a047c11 */ /* 0x000fe2000f8e20ff */
[----:B------:R-:W-:Y:S01]  /*3610*/  @UP3 ULEA UR5, UR11, UR9, 0x3 ;  /* 0x000000090b053291 */ /* 0x000fe2000f8e18ff */
[----:B------:R-:W-:Y:S01]  /*3620*/  PLOP3.LUT P2, PT, PT, PT, PT, 0x80, 0x8 ;  /* 0x000000000008781c */ /* 0x000fe20003f4f070 */
[----:B------:R-:W-:Y:S01]  /*3630*/  ULEA UR14, UR12, UR9, 0x3 ;  /* 0x000000090c0e7291 */ /* 0x000fe2000f8e18ff */
[----:B------:R-:W-:Y:S01]  /*3640*/  PRMT R3, RZ, 0x654, R3 ;  /* 0x00000654ff037816 */ /* 0x000fe20000000003 */
[----:B------:R-:W-:Y:S01]  /*3650*/  UIMAD UR15, UR12, 0x60, UR13 ;  /* 0x000000600c0f78a4 */ /* 0x000fe2000f8e020d */
[----:B-1----:R-:W1:Y:S01]  /*3660*/  LDS.128 R4, [R4+0x190] ;  /* 0x0001900004047984 */ /* 0x002e620000000c00 */
[----:B------:R-:W-:Y:S02]  /*3670*/  @P0 SHF.L.U32 R2, R8, 0x1f, RZ ;  /* 0x0000001f08020819 */ /* 0x000fe400000006ff */
[----:B------:R-:W-:Y:S01]  /*3680*/  SHF.L.U32 R0, R11, 0x1f, RZ ;  /* 0x0000001f0b007819 */ /* 0x000fe200000006ff */
[----:B------:R-:W-:Y:S01]  /*3690*/  @!PT LDS RZ, [RZ] ;  /* 0x00000000fffff984 */ /* 0x000fe20000000800 */
[----:B------:R-:W-:Y:S01]  /*36a0*/  @!PT LDS RZ, [RZ] ;  /* 0x00000000fffff984 */ /* 0x000fe20000000800 */
[----:B------:R-:W-:Y:S01]  /*36b0*/  @!PT LDS RZ, [RZ] ;  /* 0x00000000fffff984 */ /* 0x000fe20000000800 */
[----:B------:R-:W-:Y:S01]  /*36c0*/  @!PT LDS RZ, [RZ] ;  /* 0x00000000fffff984 */ /* 0x000fe20000000800 */
[----:B------:R2:W-:Y:S06]  /*36d0*/  MEMBAR.ALL.CTA ;  /* 0x0000000000007992 */ /* 0x0005ec0000008000 */
[----:B--2---:R-:W2:Y:S02]  /*36e0*/  FENCE.VIEW.ASYNC.S ;  /* 0x00000000000073c6 */ /* 0x004ea40000000000 */
[----:B--2---:R2:W-:Y:S01]  /*36f0*/  SYNCS.ARRIVE.TRANS64.RED.A1T0 RZ, [R3+URZ], RZ ;  /* 0x000000ff03ff79a7 */ /* 0x0045e200081004ff */
[----:B------:R2:W4:Y:S01]  /*3700*/  @P0 SYNCS.PHASECHK.TRANS64.TRYWAIT P2, [UR5], R2 ;  /* 0x00000002ff0005a7 */ /* 0x0005220008041105 */
[----:B-1----:R-:W-:Y:S01]  /*3710*/  LOP3.LUT P1, RZ, R6, 0x1, RZ, 0xc0, !PT ;  /* 0x0000000106ff7812 */ /* 0x002fe2000782c0ff */
[----:B------:R-:W1:Y:S02]  /*3720*/  SYNCS.PHASECHK.TRANS64.TRYWAIT P0, [UR14+0x140], R0 ;  /* 0x00014000ff0075a7 */ /* 0x000e64000800110e */
[----:B-12-4-:R-:W-:Y:S10]  /*3730*/  @!P0 BRA `(.L_x_65) ;  /* 0x0000004c005c8947 */ /* 0x016ff40003800000 */
.L_x_145:
[----:B------:R-:W-:Y:S01]  /*3740*/  IADD3 R10, PT, PT, R10, 0x1, RZ ;  /* 0x000000010a0a7810 */ /* 0x000fe20007ffe0ff */
[----:B------:R-:W-:Y:S06]  /*3750*/  BRA.U !UP3, `(.L_x_66) ;  /* 0x000000010b987547 */ /* 0x000fec000b800000 */
[----:B------:R-:W-:Y:S01]  /*3760*/  UPLOP3.LUT UP4, UPT, UPT, UPT, UPT, 0x40, 0x4 ;  /* 0x000000000004789c */ /* 0x000fe20003f8e870 */
[----:B------:R-:W-:Y:S01]  /*3770*/  UMOV UR18, UR16 ;  /* 0x0000001000127c82 */ /* 0x000fe20008000000 */
[----:B------:R-:W-:Y:S01]  /*3780*/  UMOV UR17, UR8 ;  /* 0x0000000800117c82 */ /* 0x000fe20008000000 */
[----:B------:R-:W-:-:S08]  /*3790*/  UMOV UR5, UR11 ;  /* 0x0000000b00057c82 */ /* 0x000fd00008000000 */
.L_x_69:
[----:B------:R-:W-:Y:S02]  /*37a0*/  UIADD3 UR18, UPT, UPT, UR18, 0x1, URZ ;  /* 0x0000000112127890 */ /* 0x000fe4000fffe0ff */
[----:B--2---:R-:W-:Y:S02]  /*37b0*/  ULEA UR7, UR5, UR9, 0x3 ;  /* 0x0000000905077291 */ /* 0x004fe4000f8e18ff */
[----:B------:R-:W-:Y:S01]  /*37c0*/  UISETP.NE.AND UP0, UPT, UR18, URZ, UPT ;  /* 0x000000ff1200728c */ /* 0x000fe2000bf05270 */
[----:B----4-:R-:W-:Y:S10]  /*37d0*/  @P2 BRA `(.L_x_67) ;  /* 0x00000000000c2947 */ /* 0x010ff40003800000 */
[----:B-1----:R-:W-:Y:S04]  /*37e0*/  SHF.L.U32 R3, R8, 0x1f, RZ ;  /* 0x0000001f08037819 */ /* 0x002fe800000006ff */
[----:B------:R-:W1:Y:S02]  /*37f0*/  SYNCS.PHASECHK.TRANS64.TRYWAIT P0, [UR7], R3 ;  /* 0x00000003ff0075a7 */ /* 0x000e640008001107 */
[----:B-1----:R-:W-:Y:S05]  /*3800*/  @!P0 BRA `(.L_x_68) ;  /* 0x0000004c00408947 */ /* 0x002fea0003800000 */
.L_x_67:
[----:B------:R-:W-:Y:S01]  /*3810*/  UISETP.NE.AND UP1, UPT, UR17, 0x1, UPT ;  /* 0x000000011100788c */ /* 0x000fe2000bf25270 */
[----:B------:R-:W-:Y:S01]  /*3820*/  PLOP3.LUT P2, PT, PT, PT, PT, 0x80, 0x8 ;  /* 0x000000000008781c */ /* 0x000fe20003f4f070 */
[----:B------:R-:W-:Y:S02]  /*3830*/  UIADD3 UR11, UPT, UPT, UR5, 0x1, URZ ;  /* 0x00000001050b7890 */ /* 0x000fe4000fffe0ff */
[----:B------:R-:W-:Y:S02]  /*3840*/  UIMAD UR6, UR5, 0x180, UR4 ;  /* 0x00000180050678a4 */ /* 0x000fe4000f8e0204 */
[----:B------:R-:W-:Y:S01]  /*3850*/  UISETP.NE.AND UP2, UPT, UR11, 0xe, UPT ;  /* 0x0000000e0b00788c */ /* 0x000fe2000bf45270 */
[----:B------:R-:W-:Y:S01]  /*3860*/  PLOP3.LUT P0, PT, PT, PT, UP1, 0x80, 0x8 ;  /* 0x000000000008781c */ /* 0x000fe20003f0f018 */
[----:B------:R-:W-:Y:S02]  /*3870*/  UIADD3 UR28, UPT, UPT, UR6, 0x2, URZ ;  /* 0x00000002061c7890 */ /* 0x000fe4000fffe0ff */
[----:B------:R-:W-:Y:S02]  /*3880*/  USEL UR22, URZ, 0x1, UP2 ;  /* 0x00000001ff167887 */ /* 0x000fe40009000000 */
[----:B------:R-:W-:Y:S02]  /*3890*/  USEL UR11, UR11, URZ, UP2 ;  /* 0x000000ff0b0b7287 */ /* 0x000fe40009000000 */
[----:B------:R-:W-:Y:S02]  /*38a0*/  UIADD3 UR17, UPT, UPT, UR17, -0x1, URZ ;  /* 0xffffffff11117890 */ /* 0x000fe4000fffe0ff */
[----:B------:R-:W-:Y:S01]  /*38b0*/  @UP1 ULEA UR19, UR11, UR9, 0x3 ;  /* 0x000000090b131291 */ /* 0x000fe2000f8e18ff */
[----:B------:R-:W-:Y:S01]  /*38c0*/  LOP3.LUT R8, R8, UR22, RZ, 0x3c, !PT ;  /* 0x0000001608087c12 */ /* 0x000fe2000f8e3cff */
[----:B------:R-:W-:Y:S01]  /*38d0*/  ULEA UR22, UR5, UR10, 0x9 ;  /* 0x0000000a05167291 */ /* 0x000fe2000f8e48ff */
[----:B------:R-:W-:Y:S02]  /*38e0*/  UMOV UR23, 0x80004020 ;  /* 0x8000402000177882 */ /* 0x000fe40000000000 */
[----:B-1----:R-:W-:Y:S01]  /*38f0*/  @P0 SHF.L.U32 R0, R8, 0x1f, RZ ;  /* 0x0000001f08000819 */ /* 0x002fe200000006ff */
[----:B------:R-:W-:Y:S01]  /*3900*/  UIADD3 UR26, UPT, UPT, UR22, 0x2, URZ ;  /* 0x00000002161a7890 */ /* 0x000fe2000fffe0ff */
[----:B------:R-:W-:Y:S02]  /*3910*/  UMOV UR29, 0x80004020 ;  /* 0x80004020001d7882 */ /* 0x000fe40000000000 */
[----:B------:R2:W4:Y:S01]  /*3920*/  @P0 SYNCS.PHASECHK.TRANS64.TRYWAIT P2, [UR19], R0 ;  /* 0x00000000ff0005a7 */ /* 0x0005220008041113 */
[----:B------:R-:W-:Y:S01]  /*3930*/  UIADD3 UR19, UPT, UPT, UR7, 0x70, URZ ;  /* 0x0000007007137890 */ /* 0x000fe2000fffe0ff */
[----:B------:R-:W-:Y:S02]  /*3940*/  UMOV UR27, 0x80004020 ;  /* 0x80004020001b7882 */ /* 0x000fe40000000000 */
[----:B------:R-:W-:Y:S01]  /*3950*/  UMOV UR7, 0x80004020 ;  /* 0x8000402000077882 */ /* 0x000fe20000000000 */
[----:B------:R-:W-:Y:S01]  /*3960*/  UMOV UR5, UR11 ;  /* 0x0000000b00057c82 */ /* 0x000fe20008000000 */
[----:B------:R2:W-:Y:S01]  /*3970*/  UTCQMMA gdesc[UR22], gdesc[UR6], tmem[UR15], tmem[UR24], idesc[UR25], UP4 ;  /* 0x00ff1806160075ea */ /* 0x0005e2000a00030f */
[----:B------:R-:W-:Y:S01]  /*3980*/  UPLOP3.LUT UP4, UPT, UPT, UPT, UPT, 0x80, 0x8 ;  /* 0x000000000008789c */ /* 0x000fe20003f8f070 */
[----:B------:R2:W-:Y:S02]  /*3990*/  UTCQMMA gdesc[UR26], gdesc[UR28], tmem[UR15], tmem[UR20], idesc[UR21], UPT ;  /* 0x00ff141c1a0075ea */ /* 0x0005e4000b80030f */
[----:B------:R2:W-:Y:S01]  /*39a0*/  UTCBAR [UR19], URZ ;  /* 0x000000ff130073e9 */ /* 0x0005e200080000ff */
[----:B------:R-:W-:Y:S07]  /*39b0*/  BRA.U UP0, `(.L_x_69) ;  /* 0xfffffffd00787547 */ /* 0x000fee000b83ffff */
.L_x_66:
[----:B------:R-:W-:Y:S01]  /*39c0*/  UIADD3 UR12, UPT, UPT, UR12, 0x1, URZ ;  /* 0x000000010c0c7890 */ /* 0x000fe2000fffe0ff */
[C---:B------:R-:W-:Y:S01]  /*39d0*/  ISETP.NE.AND P0, PT, R10.reuse, 0x2, PT ;  /* 0x000000020a00780c */ /* 0x040fe20003f05270 */
[----:B------:R-:W-:Y:S02]  /*39e0*/  UIADD3 UR14, UPT, UPT, UR14, 0x120, URZ ;  /* 0x000001200e0e7890 */ /* 0x000fe4000fffe0ff */
[----:B------:R-:W-:Y:S01]  /*39f0*/  UISETP.NE.AND UP0, UPT, UR12, 0x4, UPT ;  /* 0x000000040c00788c */ /* 0x000fe2000bf05270 */
[----:B-12---:R-:W-:Y:S02]  /*3a00*/  SEL R0, RZ, 0x1, P0 ;  /* 0x00000001ff007807 */ /* 0x006fe40000000000 */
[----:B------:R-:W-:Y:S01]  /*3a10*/  SEL R10, R10, RZ, P0 ;  /* 0x000000ff0a0a7207 */ /* 0x000fe20000000000 */
[----:B------:R-:W-:Y:S01]  /*3a20*/  USEL UR5, URZ, 0x1, UP0 ;  /* 0x00000001ff057887 */ /* 0x000fe20008000000 */
[----:B------:R-:W-:Y:S01]  /*3a30*/  LOP3.LUT R9, R9, R0, RZ, 0x3c, !PT ;  /* 0x0000000009097212 */ /* 0x000fe200078e3cff */
[----:B------:R-:W-:Y:S01]  /*3a40*/  USEL UR12, UR12, URZ, UP0 ;  /* 0x000000ff0c0c7287 */ /* 0x000fe20008000000 */
[----:B------:R1:W-:Y:S03]  /*3a50*/  UTCBAR [UR14], URZ ;  /* 0x000000ff0e0073e9 */ /* 0x0003e600080000ff */
[----:B------:R-:W-:Y:S01]  /*3a60*/  LOP3.LUT R11, R11, UR5, RZ, 0x3c, !PT ;  /* 0x000000050b0b7c12 */ /* 0x000fe2000f8e3cff */
[----:B------:R-:W-:Y:S07]  /*3a70*/  @P1 BRA `(.L_x_70) ;  /* 0xfffffff800c81947 */ /* 0x000fee000383ffff */
[----:B------:R-:W2:Y:S01]  /*3a80*/  S2UR UR4, SR_CgaCtaId ;  /* 0x00000000000479c3 */ /* 0x000ea20000008800 */
[----:B------:R-:W-:Y:S01]  /*3a90*/  ELECT P0, URZ, PT ;  /* 0x0000000000ff782f */ /* 0x000fe20003800000 */
[----:B------:R-:W-:Y:S01]  /*3aa0*/  IMAD.MOV.U32 R0, RZ, RZ, 0x1 ;  /* 0x00000001ff007424 */ /* 0x000fe200078e00ff */
[----:B------:R-:W-:Y:S01]  /*3ab0*/  UIADD3 UR9, UPT, UPT, UR9, 0x140, URZ ;  /* 0x0000014009097890 */ /* 0x000fe2000fffe0ff */
[----:B------:R-:W-:Y:S01]  /*3ac0*/  SHF.L.U32 R3, R11, 0x1f, RZ ;  /* 0x0000001f0b037819 */ /* 0x000fe200000006ff */
[----:B------:R-:W-:-:S03]  /*3ad0*/  UMOV UR5, 0x40 ;  /* 0x0000004000057882 */ /* 0x000fc60000000000 */
[----:B------:R-:W-:Y:S01]  /*3ae0*/  UVIRTCOUNT.DEALLOC.SMPOOL 0x80 ;  /* 0x000000800000784c */ /* 0x000fe20000000000 */
[----:B--2---:R-:W-:Y:S02]  /*3af0*/  ULEA UR4, UR4, UR5, 0x18 ;  /* 0x0000000504047291 */ /* 0x004fe4000f8ec0ff */
[----:B------:R-:W-:-:S07]  /*3b00*/  ULEA UR5, UR12, UR9, 0x3 ;  /* 0x000000090c057291 */ /* 0x000fce000f8e18ff */
[----:B------:R2:W-:Y:S02]  /*3b10*/  @P0 STS.U8 [UR4+0x1c], R0 ;  /* 0x00001c00ff000988 */ /* 0x0005e40008000004 */
[----:B------:R-:W3:Y:S02]  /*3b20*/  SYNCS.PHASECHK.TRANS64.TRYWAIT P0, [UR5], R3 ;  /* 0x00000003ff0075a7 */ /* 0x000ee40008001105 */
[----:B--23--:R-:W-:Y:S05]  /*3b30*/  @!P0 BRA `(.L_x_71) ;  /* 0x00000048008c8947 */ /* 0x00cfea0003800000 */
.L_x_148:
[----:B------:R-:W-:-:S04]  /*3b40*/  UIADD3 UR6, UPT, UPT, UR12, 0x1, URZ ;  /* 0x000000010c067890 */ /* 0x000fc8000fffe0ff */
[----:B------:R-:W-:-:S04]  /*3b50*/  UISETP.NE.AND UP0, UPT, UR6, 0x4, UPT ;  /* 0x000000040600788c */ /* 0x000fc8000bf05270 */
[----:B------:R-:W-:Y:S02]  /*3b60*/  USEL UR7, URZ, 0x1, UP0 ;  /* 0x00000001ff077887 */ /* 0x000fe40008000000 */
[----:B------:R-:W-:-:S04]  /*3b70*/  USEL UR6, UR6, URZ, UP0 ;  /* 0x000000ff06067287 */ /* 0x000fc80008000000 */
[----:B------:R-:W-:Y:S01]  /*3b80*/  ULEA UR5, UR6, UR9, 0x3 ;  /* 0x0000000906057291 */ /* 0x000fe2000f8e18ff */
[----:B------:R-:W-:-:S04]  /*3b90*/  LOP3.LUT R2, R11, UR7, RZ, 0x3c, !PT ;  /* 0x000000070b027c12 */ /* 0x000fc8000f8e3cff */
[----:B--2---:R-:W-:-:S04]  /*3ba0*/  SHF.L.U32 R3, R2, 0x1f, RZ ;  /* 0x0000001f02037819 */ /* 0x004fc800000006ff */
[----:B------:R-:W2:Y:S02]  /*3bb0*/  SYNCS.PHASECHK.TRANS64.TRYWAIT P0, [UR5], R3 ;  /* 0x00000003ff0075a7 */ /* 0x000ea40008001105 */
[----:B--2---:R-:W-:Y:S05]  /*3bc0*/  @!P0 BRA `(.L_x_72) ;  /* 0x0000004800808947 */ /* 0x004fea0003800000 */
.L_x_150:
        /* <DEDUP_REMOVED lines=9> */
.L_x_152:
[----:B------:R-:W-:-:S04]  /*3c60*/  UIADD3 UR6, UPT, UPT, UR6, 0x1, URZ ;  /* 0x0000000106067890 */ /* 0x000fc8000fffe0ff */
[----:B------:R-:W-:-:S04]  /*3c70*/  UISETP.NE.AND UP0, UPT, UR6, 0x4, UPT ;  /* 0x000000040600788c */ /* 0x000fc8000bf05270 */
[----:B------:R-:W-:Y:S02]  /*3c80*/  USEL UR5, URZ, 0x1, UP0 ;  /* 0x00000001ff057887 */ /* 0x000fe40008000000 */
[----:B------:R-:W-:-:S04]  /*3c90*/  USEL UR6, UR6, URZ, UP0 ;  /* 0x000000ff06067287 */ /* 0x000fc80008000000 */
[----:B------:R-:W-:Y:S01]  /*3ca0*/  ULEA UR6, UR6, UR9, 0x3 ;  /* 0x0000000906067291 */ /* 0x000fe2000f8e18ff */
[----:B--2---:R-:W-:-:S04]  /*3cb0*/  LOP3.LUT R3, R2, UR5, RZ, 0x3c, !PT ;  /* 0x0000000502037c12 */ /* 0x004fc8000f8e3cff */
[----:B------:R-:W-:-:S04]  /*3cc0*/  SHF.L.U32 R3, R3, 0x1f, RZ ;  /* 0x0000001f03037819 */ /* 0x000fc800000006ff */
[----:B------:R-:W2:Y:S02]  /*3cd0*/  SYNCS.PHASECHK.TRANS64.TRYWAIT P0, [UR6], R3 ;  /* 0x00000003ff0075a7 */ /* 0x000ea40008001106 */
[----:B--2---:R-:W-:Y:S05]  /*3ce0*/  @!P0 BRA `(.L_x_74) ;  /* 0x0000004800688947 */ /* 0x004fea0003800000 */
.L_x_154:
[----:B------:R-:W-:Y:S01]  /*3cf0*/  NOP ;  /* 0x0000000000007918 */ /* 0x000fe20000000000 */
[----:B--2---:R-:W2:Y:S01]  /*3d00*/  LDS R0, [UR4+0x14] ;  /* 0x00001404ff007984 */ /* 0x004ea20008000800 */
[----:B------:R-:W-:Y:S01]  /*3d10*/  ULOP3.LUT UR6, UR13, 0xffff, URZ, 0xc0, !UPT ;  /* 0x0000ffff0d067892 */ /* 0x000fe2000f8ec0ff */
[----:B------:R-:W-:Y:S01]  /*3d20*/  UMOV UR8, 0xffff ;  /* 0x0000ffff00087882 */ /* 0x000fe20000000000 */
[----:B------:R-:W-:Y:S02]  /*3d30*/  UMOV UR5, 0x1 ;  /* 0x0000000100057882 */ /* 0x000fe40000000000 */
[----:B------:R-:W-:-:S04]  /*3d40*/  USHF.R.U32.HI UR6, URZ, 0x5, UR6 ;  /* 0x00000005ff067899 */ /* 0x000fc80008011606 */
[----:B------:R-:W-:Y:S02]  /*3d50*/  USHF.L.U32 UR8, UR8, UR6, URZ ;  /* 0x0000000608087299 */ /* 0x000fe400080006ff */
[----:B------:R-:W-:-:S04]  /*3d60*/  USHF.L.U32 UR5, UR5, UR6, URZ ;  /* 0x0000000605057299 */ /* 0x000fc800080006ff */
[----:B--2---:R-:W-:-:S04]  /*3d70*/  LOP3.LUT R0, R0, UR8, RZ, 0xc0, !PT ;  /* 0x0000000800007c12 */ /* 0x004fc8000f8ec0ff */
[----:B------:R-:W-:-:S13]  /*3d80*/  ISETP.NE.AND P0, PT, R0, UR8, PT ;  /* 0x0000000800007c0c */ /* 0x000fda000bf05270 */
[----:B------:R-:W-:Y:S05]  /*3d90*/  @P0 BRA `(.L_x_75) ;  /* 0x0000000000580947 */ /* 0x000fea0003800000 */
[----:B------:R-:W2:Y:S02]  /*3da0*/  LDS R0, [UR4+0x18] ;  /* 0x00001804ff007984 */ /* 0x000ea40008000800 */
[----:B--2---:R-:W-:-:S04]  /*3db0*/  LOP3.LUT R0, R0, UR5, RZ, 0xc0, !PT ;  /* 0x0000000500007c12 */ /* 0x004fc8000f8ec0ff */
[----:B------:R-:W-:-:S13]  /*3dc0*/  ISETP.NE.AND P0, PT, R0, UR5, PT ;  /* 0x0000000500007c0c */ /* 0x000fda000bf05270 */
[----:B------:R-:W-:Y:S05]  /*3dd0*/  @P0 BRA `(.L_x_76) ;  /* 0x00000000003c0947 */ /* 0x000fea0003800000 */
[----:B------:R-:W2:Y:S01]  /*3de0*/  S2R R2, SR_LANEID ;  /* 0x0000000000027919 */ /* 0x000ea20000000000 */
[----:B------:R-:W-:Y:S01]  /*3df0*/  ULOP3.LUT UR8, URZ, UR8, URZ, 0x33, !UPT ;  /* 0x00000008ff087292 */ /* 0x000fe2000f8e33ff */
[----:B------:R-:W-:Y:S01]  /*3e00*/  LOP3.LUT R4, RZ, UR5, RZ, 0x33, !PT ;  /* 0x00000005ff047c12 */ /* 0x000fe2000f8e33ff */
[----:B------:R-:W-:Y:S02]  /*3e10*/  VOTEU.ANY UR7, UPT, PT ;  /* 0x0000000000077886 */ /* 0x000fe400038e0100 */
[----:B------:R-:W-:Y:S01]  /*3e20*/  UFLO.U32 UR7, UR7 ;  /* 0x00000007000772bd */ /* 0x000fe200080e0000 */
[----:B------:R-:W3:Y:S01]  /*3e30*/  REDUX UR5, R4 ;  /* 0x00000000040573c4 */ /* 0x000ee20000000000 */
[----:B------:R-:W-:-:S06]  /*3e40*/  IMAD.U32 R0, RZ, RZ, UR8 ;  /* 0x00000008ff007e24 */ /* 0x000fcc000f8e00ff */
[----:B------:R1:W-:Y:S01]  /*3e50*/  UTCATOMSWS.AND URZ, UR8 ;  /* 0x0000000800ff79e3 */ /* 0x0003e20008000000 */
[----:B------:R-:W4:Y:S01]  /*3e60*/  REDUX UR6, R0 ;  /* 0x00000000000673c4 */ /* 0x000f220000000000 */
[----:B--2---:R-:W-:Y:S01]  /*3e70*/  ISETP.EQ.U32.AND P0, PT, R2, UR7, PT ;  /* 0x0000000702007c0c */ /* 0x004fe2000bf02070 */
[----:B---3--:R-:W-:Y:S01]  /*3e80*/  IMAD.U32 R2, RZ, RZ, UR5 ;  /* 0x00000005ff027e24 */ /* 0x008fe2000f8e00ff */
[----:B----4-:R-:W-:-:S11]  /*3e90*/  MOV R3, UR6 ;  /* 0x0000000600037c02 */ /* 0x010fd60008000f00 */
[----:B------:R1:W-:Y:S04]  /*3ea0*/  @P0 ATOMS.AND RZ, [UR4+0x14], R3 ;  /* 0x00001403ffff098c */ /* 0x0003e8000a800004 */
[----:B------:R1:W-:Y:S01]  /*3eb0*/  @P0 ATOMS.AND RZ, [UR4+0x18], R2 ;  /* 0x00001802ffff098c */ /* 0x0003e2000a800004 */
[----:B------:R-:W-:Y:S05]  /*3ec0*/  BRA `(.L_x_77) ;  /* 0x0000000000147947 */ /* 0x000fea0003800000 */
.L_x_76:
[----:B------:R-:W-:Y:S02]  /*3ed0*/  MOV R2, 0x3ef0 ;  /* 0x00003ef000027802 */ /* 0x000fe40000000f00 */
[----:B-1--45:R-:W-:Y:S05]  /*3ee0*/  CALL.REL.NOINC `($__internal_0_$__cuda_sm10x_tcgen05_guardrail_trap_col_being_dealloced_not_returned_by_alloc) ;  /* 0x0000004800847944 */ /* 0x032fea0003c00000 */
[----:B------:R-:W-:Y:S05]  /*3ef0*/  BRA `(.L_x_77) ;  /* 0x0000000000087947 */ /* 0x000fea0003800000 */
.L_x_75:
[----:B------:R-:W-:Y:S02]  /*3f00*/  MOV R2, 0x3f20 ;  /* 0x00003f2000027802 */ /* 0x000fe40000000f00 */
[----:B-1--45:R-:W-:Y:S05]  /*3f10*/  CALL.REL.NOINC `($__internal_2_$__cuda_sm10x_tcgen05_guardrail_trap_unallocated_columns_being_dealloced) ;  /* 0x0000004800907944 */ /* 0x032fea0003c00000 */
.L_x_77:
[----:B------:R-:W-:Y:S01]  /*3f20*/  NOP ;  /* 0x0000000000007918 */ /* 0x000fe20000000000 */
[----:B-1----:R-:W-:Y:S05]  /*3f30*/  EXIT ;  /* 0x000000000000794d */ /* 0x002fea0003800000 */
.L_x_59:
[----:B------:R-:W-:-:S09]  /*3f40*/  UISETP.NE.OR UP2, UPT, UR8, 0x3, !UP2 ;  /* 0x000000030800788c */ /* 0x000fd2000d745670 */
[----:B------:R-:W-:Y:S05]  /*3f50*/  BRA.U UP2, `(.L_x_78) ;  /* 0x0000000902fc7547 */ /* 0x000fea000b800000 */
[----:B------:R-:W1:Y:S01]  /*3f60*/  LDC R0, c[0x0][0xb30] ;  /* 0x0002cc00ff007b82 */ /* 0x000e620000000800 */
[----:B------:R-:W2:Y:S01]  /*3f70*/  LDCU.64 UR8, c[0x0][0x888] ;  /* 0x00011100ff0877ac */ /* 0x000ea20008000a00 */
[----:B------:R-:W-:Y:S01]  /*3f80*/  IMAD.MOV.U32 R30, RZ, RZ, 0x1 ;  /* 0x00000001ff1e7424 */ /* 0x000fe200078e00ff */
[----:B------:R-:W-:Y:S01]  /*3f90*/  CS2R R28, SRZ ;  /* 0x00000000001c7805 */ /* 0x000fe2000001ff00 */
[----:B------:R-:W-:Y:S01]  /*3fa0*/  IMAD.MOV.U32 R25, RZ, RZ, 0x3000 ;  /* 0x00003000ff197424 */ /* 0x000fe200078e00ff */
[----:B------:R-:W4:Y:S03]  /*3fb0*/  LDCU.64 UR4, c[0x0][0x890] ;  /* 0x00011200ff0477ac */ /* 0x000f260008000a00 */
[----:B------:R-:W3:Y:S01]  /*3fc0*/  LDC R19, c[0x0][0x370] ;  /* 0x0000dc00ff137b82 */ /* 0x000ee20000000800 */
[----:B------:R-:W-:Y:S01]  /*3fd0*/  UMOV UR7, 0x400 ;  /* 0x0000040000077882 */ /* 0x000fe20000000000 */
[----:B------:R-:W-:-:S02]  /*3fe0*/  UPLOP3.LUT UP1, UPT, UPT, UPT, UPT, 0x40, 0x4 ;  /* 0x000000000004789c */ /* 0x000fc40003f2e870 */
[----:B------:R-:W-:-:S04]  /*3ff0*/  ULEA UR7, UR37, UR7, 0x18 ;  /* 0x0000000725077291 */ /* 0x000fc8000f8ec0ff */
[----:B------:R-:W3:Y:S01]  /*4000*/  LDC R2, c[0x0][0xb0c] ;  /* 0x0002c300ff027b82 */ /* 0x000ee20000000800 */
[----:B--2---:R-:W-:Y:S02]  /*4010*/  UISETP.NE.U32.AND UP4, UPT, UR8, URZ, UPT ;  /* 0x000000ff0800728c */ /* 0x004fe4000bf85070 */
[----:B------:R-:W-:Y:S02]  /*4020*/  UIADD3 UR8, UPT, UPT, UR7, 0xe0, URZ ;  /* 0x000000e007087890 */ /* 0x000fe4000fffe0ff */
[----:B----4-:R-:W-:-:S03]  /*4030*/  UISETP.NE.U32.AND UP5, UPT, UR4, URZ, UPT ;  /* 0x000000ff0400728c */ /* 0x010fc6000bfa5070 */
[----:B------:R-:W2:Y:S01]  /*4040*/  LDC R18, c[0x0][0xb20] ;  /* 0x0002c800ff127b82 */ /* 0x000ea20000000800 */
[----:B-1----:R-:W-:Y:S01]  /*4050*/  ISETP.NE.AND P1, PT, R0, 0x1, PT ;  /* 0x000000010000780c */ /* 0x002fe20003f25270 */
[----:B------:R-:W-:Y:S02]  /*4060*/  UISETP.NE.AND.EX UP4, UPT, UR9, URZ, UPT, UP4 ;  /* 0x000000ff0900728c */ /* 0x000fe4000bf85340 */
[----:B------:R-:W-:Y:S02]  /*4070*/  UPRMT UR37, UR37, 0x654, UR8 ;  /* 0x0000065425257896 */ /* 0x000fe40008000008 */
[----:B------:R-:W-:Y:S02]  /*4080*/  UISETP.NE.AND.EX UP5, UPT, UR5, URZ, UPT, UP5 ;  /* 0x000000ff0500728c */ /* 0x000fe4000bfa5350 */
[----:B------:R-:W1:Y:S08]  /*4090*/  LDC.64 R32, c[0x0][0x348] ;  /* 0x0000d200ff207b82 */ /* 0x000e700000000a00 */
[----:B------:R-:W4:Y:S08]  /*40a0*/  LDC.64 R16, c[0x0][0xb10] ;  /* 0x0002c400ff107b82 */ /* 0x000f300000000a00 */
[----:B------:R-:W1:Y:S08]  /*40b0*/  LDC.64 R6, c[0x0][0xb18] ;  /* 0x0002c600ff067b82 */ /* 0x000e700000000a00 */
[----:B------:R-:W1:Y:S08]  /*40c0*/  LDC.64 R4, c[0x0][0xb28] ;  /* 0x0002ca00ff047b82 */ /* 0x000e700000000a00 */
[----:B--23--:R-:W1:Y:S02]  /*40d0*/  LDC R24, c[0x0][0x374] ;  /* 0x0000dd00ff187b82 */ /* 0x00ce640000000800 */
.L_x_86:
[C---:B------:R-:W-:Y:S02]  /*40e0*/  LEA R0, R29.reuse, UR7, 0x3 ;  /* 0x000000071d007c11 */ /* 0x040fe4000f8e18ff */
[----:B------:R-:W-:Y:S02]  /*40f0*/  SHF.L.U32 R3, R28, 0x1f, RZ ;  /* 0x0000001f1c037819 */ /* 0x000fe400000006ff */
[----:B------:R-:W-:Y:S02]  /*4100*/  LEA R20, R29, UR7, 0x4 ;  /* 0x000000071d147c11 */ /* 0x000fe4000f8e20ff */
[----:B--2---:R-:W2:Y:S02]  /*4110*/  SYNCS.PHASECHK.TRANS64.TRYWAIT P0, [R0+URZ+0x100], R3 ;  /* 0x00010003000075a7 */ /* 0x004ea400080011ff */
[----:B--2---:R-:W-:Y:S05]  /*4120*/  @!P0 BRA `(.L_x_79) ;  /* 0x0000004400708947 */ /* 0x004fea0003800000 */
.L_x_155:
[----:B------:R-:W-:Y:S01]  /*4130*/  ISETP.GE.AND P0, PT, R102, 0x1, PT ;  /* 0x000000016600780c */ /* 0x000fe20003f06270 */
[----:B------:R-:W3:Y:S01]  /*4140*/  LDS.128 R20, [R20+0x190] ;  /* 0x0001900014147984 */ /* 0x000ee20000000c00 */
[----:B------:R-:W-:Y:S01]  /*4150*/  ISETP.NE.U32.AND P4, PT, RZ, UR4, PT ;  /* 0x00000004ff007c0c */ /* 0x000fe2000bf85070 */
[----:B--2---:R-:W-:Y:S01]  /*4160*/  VIADD R0, R0, 0x110 ;  /* 0x0000011000007836 */ /* 0x004fe20000000000 */
[----:B------:R-:W-:Y:S02]  /*4170*/  SHF.L.U32 R26, R30, 0x1f, RZ ;  /* 0x0000001f1e1a7819 */ /* 0x000fe400000006ff */
[----:B------:R-:W-:Y:S02]  /*4180*/  ISETP.NE.AND.EX P4, PT, RZ, UR5, PT, P4 ;  /* 0x00000005ff007c0c */ /* 0x000fe4000bf85340 */
[----:B------:R-:W-:Y:S01]  /*4190*/  PRMT R0, RZ, 0x654, R0 ;  /* 0x00000654ff007816 */ /* 0x000fe20000000000 */
[----:B------:R-:W-:Y:S01]  /*41a0*/  @!PT LDS RZ, [RZ] ;  /* 0x00000000fffff984 */ /* 0x000fe20000000800 */
[----:B------:R-:W-:Y:S01]  /*41b0*/  @!PT LDS RZ, [RZ] ;  /* 0x00000000fffff984 */ /* 0x000fe20000000800 */
[----:B------:R-:W-:Y:S01]  /*41c0*/  @!PT LDS RZ, [RZ] ;  /* 0x00000000fffff984 */ /* 0x000fe20000000800 */
[----:B------:R-:W-:Y:S01]  /*41d0*/  @!PT LDS RZ, [RZ] ;  /* 0x00000000fffff984 */ /* 0x000fe20000000800 */
[----:B------:R2:W-:Y:S06]  /*41e0*/  MEMBAR.ALL.CTA ;  /* 0x0000000000007992 */ /* 0x0005ec0000008000 */
[----:B--2---:R-:W2:Y:S02]  /*41f0*/  FENCE.VIEW.ASYNC.S ;  /* 0x00000000000073c6 */ /* 0x004ea40000000000 */
[----:B--2---:R2:W-:Y:S01]  /*4200*/  SYNCS.ARRIVE.TRANS64.RED.A1T0 RZ, [R0+URZ], RZ ;  /* 0x000000ff00ff79a7 */ /* 0x0045e200081004ff */
[----:B---3--:R-:W-:Y:S11]  /*4210*/  LOP3.LUT P3, RZ, R22, 0x1, RZ, 0xc0, !PT ;  /* 0x0000000116ff7812 */ /* 0x008ff6000786c0ff */
[----:B------:R-:W-:Y:S02]  /*4220*/  @!UPT UIADD3 URZ, UPT, UPT, URZ, URZ, URZ ;  /* 0x000000fffffff290 */ /* 0x000fe4000fffe0ff */
[----:B------:R-:W-:Y:S02]  /*4230*/  @P3 MOV R13, R20 ;  /* 0x00000014000d3202 */ /* 0x000fe40000000f00 */
[----:B------:R-:W-:Y:S01]  /*4240*/  @P3 LOP3.LUT R8, R21, 0xffff, RZ, 0xc0, !PT ;  /* 0x0000ffff15083812 */ /* 0x000fe200078ec0ff */
[----:B--2---:R-:W-:Y:S06]  /*4250*/  @!P0 BRA `(.L_x_80) ;  /* 0x0000000000a48947 */ /* 0x004fec0003800000 */
[----:B-1----:R-:W-:Y:S01]  /*4260*/  IMAD.HI.U32 R31, R24, R7, RZ ;  /* 0x00000007181f7227 */ /* 0x002fe200078e00ff */
[----:B------:R-:W-:Y:S02]  /*4270*/  ISETP.NE.AND P0, PT, R6, 0x1, PT ;  /* 0x000000010600780c */ /* 0x000fe40003f05270 */
[----:B------:R-:W-:Y:S01]  /*4280*/  ISETP.NE.AND P2, PT, R102, 0x1, PT ;  /* 0x000000016600780c */ /* 0x000fe20003f45270 */
[----:B----4-:R-:W-:Y:S01]  /*4290*/  IMAD.HI.U32 R34, R19, R16, RZ ;  /* 0x0000001013227227 */ /* 0x010fe200078e00ff */
[----:B------:R-:W-:Y:S02]  /*42a0*/  SHF.R.U32.HI R31, RZ, R18, R31 ;  /* 0x00000012ff1f7219 */ /* 0x000fe4000001161f */
[----:B------:R-:W-:Y:S01]  /*42b0*/  ISETP.NE.AND P5, PT, R2, 0x1, PT ;  /* 0x000000010200780c */ /* 0x000fe20003fa5270 */
[----:B------:R-:W-:Y:S01]  /*42c0*/  IMAD.HI.U32 R36, R13, R16, RZ ;  /* 0x000000100d247227 */ /* 0x000fe200078e00ff */
[----:B------:R-:W-:Y:S02]  /*42d0*/  SHF.R.U32.HI R34, RZ, R17, R34 ;  /* 0x00000011ff227219 */ /* 0x000fe40000011622 */
[----:B------:R-:W-:Y:S01]  /*42e0*/  SEL R3, R24, R31, !P0 ;  /* 0x0000001f18037207 */ /* 0x000fe20004000000 */
[C---:B------:R-:W-:Y:S01]  /*42f0*/  IMAD.HI.U32 R31, R8.reuse, R7, RZ ;  /* 0x00000007081f7227 */ /* 0x040fe200078e00ff */
[----:B------:R-:W-:Y:S02]  /*4300*/  SEL R11, R19, R34, !P5 ;  /* 0x00000022130b7207 */ /* 0x000fe40006800000 */
[----:B------:R-:W-:Y:S01]  /*4310*/  SHF.R.U32.HI R36, RZ, R17, R36 ;  /* 0x00000011ff247219 */ /* 0x000fe20000011624 */
[----:B------:R-:W-:Y:S01]  /*4320*/  IMAD.HI.U32 R38, R3, R4, RZ ;  /* 0x0000000403267227 */ /* 0x000fe200078e00ff */
[----:B------:R-:W-:Y:S03]  /*4330*/  SHF.R.U32.HI R31, RZ, R18, R31 ;  /* 0x00000012ff1f7219 */ /* 0x000fe6000001161f */
[----:B------:R-:W-:Y:S01]  /*4340*/  IMAD.HI.U32 R34, R11, R4, RZ ;  /* 0x000000040b227227 */ /* 0x000fe200078e00ff */
[----:B------:R-:W-:Y:S02]  /*4350*/  @P2 SHF.R.U32.HI R3, RZ, R5, R38 ;  /* 0x00000005ff032219 */ /* 0x000fe40000011626 */
[----:B------:R-:W-:Y:S02]  /*4360*/  SEL R9, R8, R31, !P0 ;  /* 0x0000001f08097207 */ /* 0x000fe40004000000 */
[----:B------:R-:W-:Y:S01]  /*4370*/  @P2 SHF.R.U32.HI R11, RZ, R5, R34 ;  /* 0x00000005ff0b2219 */ /* 0x000fe20000011622 */
[C---:B------:R-:W-:Y:S01]  /*4380*/  IMAD R10, R102.reuse, R3, RZ ;  /* 0x00000003660a7224 */ /* 0x040fe200078e02ff */
[----:B------:R-:W-:Y:S01]  /*4390*/  SEL R3, R13, R36, !P5 ;  /* 0x000000240d037207 */ /* 0x000fe20006800000 */
[C---:B------:R-:W-:Y:S03]  /*43a0*/  IMAD.HI.U32 R14, R9.reuse, R4, RZ ;  /* 0x00000004090e7227 */ /* 0x040fe600078e00ff */
[----:B------:R-:W-:Y:S01]  /*43b0*/  ISETP.GE.AND P0, PT, R9, R10, PT ;  /* 0x0000000a0900720c */ /* 0x000fe20003f06270 */
[C---:B------:R-:W-:Y:S01]  /*43c0*/  IMAD R12, R102.reuse, R11, RZ ;  /* 0x0000000b660c7224 */ /* 0x040fe200078e02ff */
[-C--:B------:R-:W-:Y:S04]  /*43d0*/  SHF.R.U32.HI R14, RZ, R5.reuse, R14 ;  /* 0x00000005ff0e7219 */ /* 0x080fe8000001160e */
[----:B------:R-:W-:Y:S02]  /*43e0*/  ISETP.GE.OR P0, PT, R3, R12, P0 ;  /* 0x0000000c0300720c */ /* 0x000fe40000706670 */
[----:B------:R-:W-:Y:S05]  /*43f0*/  SEL R15, R9, R14, !P2 ;  /* 0x0000000e090f7207 */ /* 0x000fea0005000000 */
[----:B------:R-:W-:Y:S04]  /*4400*/  IMAD.MOV R14, RZ, RZ, -R15 ;  /* 0x000000ffff0e7224 */ /* 0x000fe800078e0a0f */
[----:B------:R-:W-:Y:S02]  /*4410*/  IMAD R14, R102, R14, R9 ;  /* 0x0000000e660e7224 */ /* 0x000fe400078e0209 */
[C---:B------:R-:W-:Y:S05]  /*4420*/  @!P0 IMAD.HI.U32 R10, R3.reuse, R4, RZ ;  /* 0x00000004030a8227 */ /* 0x040fea00078e00ff */
[----:B------:R-:W-:Y:S04]  /*4430*/  @!P0 SHF.R.U32.HI R10, RZ, R5, R10 ;  /* 0x00000005ff0a8219 */ /* 0x000fe8000001160a */
[----:B------:R-:W-:Y:S01]  /*4440*/  @!P0 SEL R0, R3, R10, !P2 ;  /* 0x0000000a03008207 */ /* 0x000fe20005000000 */
[----:B------:R-:W-:Y:S03]  /*4450*/  IMAD.MOV R10, RZ, RZ, -R3 ;  /* 0x000000ffff0a7224 */ /* 0x000fe600078e0a03 */
[----:B------:R-:W-:Y:S01]  /*4460*/  @!P0 IADD3 R15, PT, PT, R15, -R0, RZ ;  /* 0x800000000f0f8210 */ /* 0x000fe20007ffe0ff */
[----:B------:R-:W-:Y:S01]  /*4470*/  @!P0 IMAD R0, R11, R14, R0 ;  /* 0x0000000e0b008224 */ /* 0x000fe200078e0200 */
[----:B------:R-:W-:Y:S01]  /*4480*/  IADD3 R11, PT, PT, -R9, RZ, RZ ;  /* 0x000000ff090b7210 */ /* 0x000fe20007ffe1ff */
[----:B------:R-:W-:Y:S02]  /*4490*/  IMAD R13, R2, R10, R13 ;  /* 0x0000000a020d7224 */ /* 0x000fe400078e020d */
[----:B------:R-:W-:Y:S02]  /*44a0*/  @!P0 IMAD R9, R15, R102, R3 ;  /* 0x000000660f098224 */ /* 0x000fe400078e0203 */
[----:B------:R-:W-:Y:S02]  /*44b0*/  @!P0 IMAD.MOV.U32 R3, RZ, RZ, R0 ;  /* 0x000000ffff038224 */ /* 0x000fe400078e0000 */
[----:B------:R-:W-:Y:S02]  /*44c0*/  IMAD R8, R6, R11, R8 ;  /* 0x0000000b06087224 */ /* 0x000fe400078e0208 */
[----:B------:R-:W-:Y:S02]  /*44d0*/  IMAD R13, R3, R2, R13 ;  /* 0x00000002030d7224 */ /* 0x000fe400078e020d */
[----:B------:R-:W-:Y:S02]  /*44e0*/  IMAD R8, R9, R6, R8 ;  /* 0x0000000609087224 */ /* 0x000fe400078e0208 */
.L_x_80:
[----:B------:R-:W-:Y:S05]  /*44f0*/  BRA.U UP1, `(.L_x_81) ;  /* 0x0000000101107547 */ /* 0x000fea000b800000 */
[----:B------:R-:W-:Y:S04]  /*4500*/  MOV R0, UR6 ;  /* 0x0000000600007c02 */ /* 0x000fe80008000f00 */
[----:B------:R-:W-:Y:S04]  /*4510*/  SHF.L.U32 R3, R0, 0x1f, RZ ;  /* 0x0000001f00037819 */ /* 0x000fe800000006ff */
[----:B------:R-:W2:Y:S02]  /*4520*/  SYNCS.PHASECHK.TRANS64.TRYWAIT P0, [UR7+0xf8], R3 ;  /* 0x0000f803ff0075a7 */ /* 0x000ea40008001107 */
[----:B--2---:R-:W-:Y:S05]  /*4530*/  @!P0 BRA `(.L_x_82) ;  /* 0x0000004000808947 */ /* 0x004fea0003800000 */
.L_x_81:
[----:B------:R-:W-:Y:S05]  /*4540*/  BRA.U !UP5, `(.L_x_83) ;  /* 0x000000010d347547 */ /* 0x000fea000b800000 */
[----:B------:R-:W-:Y:S01]  /*4550*/  UPLOP3.LUT UP0, UPT, UPT, UPT, UP4, 0x80, 0x8 ;  /* 0x000000000008789c */ /* 0x000fe20003f0f040 */
[----:B--2---:R-:W-:Y:S02]  /*4560*/  HFMA2 R0, -RZ, RZ, 0, 5.9604644775390625e-08 ;  /* 0x00000001ff007431 */ /* 0x004fe400000001ff */
[----:B------:R-:W-:Y:S03]  /*4570*/  IMAD.MOV.U32 R216, RZ, RZ, 0x1 ;  /* 0x00000001ffd87424 */ /* 0x000fe600078e00ff */
[----:B------:R-:W-:Y:S05]  /*4580*/  PLOP3.LUT P0, PT, PT, PT, UP0, 0x80, 0x8 ;  /* 0x000000000008781c */ /* 0x000fea0003f0f008 */
[----:B------:R-:W2:Y:S01]  /*4590*/  @UP0 LDCU.64 UR10, c[0x0][0x888] ;  /* 0x00011100ff0a07ac */ /* 0x000ea20008000a00 */
[----:B------:R-:W-:Y:S07]  /*45a0*/  @UP0 UIMAD UR8, UR36, UR4, URZ ;  /* 0x00000004240802a4 */ /* 0x000fee000f8e02ff */
[----:B------:R-:W-:Y:S01]  /*45b0*/  @!P0 PRMT R216, R0, 0x7610, R216 ;  /* 0x0000761000d88816 */ /* 0x000fe200000000d8 */
[----:B--2---:R-:W-:Y:S03]  /*45c0*/  @UP0 UIMAD.WIDE UR10, UR8, 0x4, UR10 ;  /* 0x00000004080a08a5 */ /* 0x004fe6000f8e020a */
[----:B------:R-:W2:Y:S03]  /*45d0*/  @!UP0 LDCU UR8, c[0x0][0x880] ;  /* 0x00011000ff0887ac */ /* 0x000ea60008000800 */
[----:B------:R-:W-:Y:S01]  /*45e0*/  IMAD.U32 R10, RZ, RZ, UR10 ;  /* 0x0000000aff0a7e24 */ /* 0x000fe2000f8e00ff */
[----:B------:R-:W-:Y:S05]  /*45f0*/  MOV R11, UR11 ;  /* 0x0000000b000b7c02 */ /* 0x000fea0008000f00 */
[----:B-----5:R3:W5:Y:S02]  /*4600*/  @P0 LDG.E R111, desc[UR40][R10.64] ;  /* 0x000000280a6f0981 */ /* 0x020764000c1e1900 */
[----:B--23--:R-:W-:Y:S07]  /*4610*/  @!P0 IMAD.U32 R111, RZ, RZ, UR8 ;  /* 0x00000008ff6f8e24 */ /* 0x00cfee000f8e00ff */
.L_x_83:
[----:B-----5:R-:W-:Y:S01]  /*4620*/  @!P4 FSETP.EQ.AND P5, PT, R111, RZ, PT ;  /* 0x000000ff6f00c20b */ /* 0x020fe20003fa2000 */
[----:B------:R-:W-:Y:S01]  /*4630*/  @!UPT UIADD3 URZ, UPT, UPT, URZ, URZ, URZ ;  /* 0x000000fffffff290 */ /* 0x000fe2000fffe0ff */
[----:B------:R-:W-:Y:S11]  /*4640*/  @!P4 BRA `(.L_x_84) ;  /* 0x000000000014c947 */ /* 0x000ff60003800000 */
[----:B------:R-:W-:Y:S02]  /*4650*/  LOP3.LUT P0, RZ, R216, 0xff, RZ, 0xc0, !PT ;  /* 0x000000ffd8ff7812 */ /* 0x000fe4000780c0ff */
[----:B------:R-:W-:Y:S04]  /*4660*/  PLOP3.LUT P5, PT, PT, PT, UP0, 0x80, 0x8 ;  /* 0x000000000008781c */ /* 0x000fe80003faf008 */
[----:B------:R-:W-:Y:S07]  /*4670*/  PLOP3.LUT P5, PT, P5, PT, PT, 0x8, 0x80 ;  /* 0x000000000080781c */ /* 0x000fee0002fae170 */
[----:B------:R-:W-:Y:S11]  /*4680*/  @P0 FSETP.EQ.AND P5, PT, R111, RZ, PT ;  /* 0x000000ff6f00020b */ /* 0x000ff60003fa2000 */
[----:B------:R-:W-:Y:S02]  /*4690*/  @!UPT UIADD3 URZ, UPT, UPT, URZ, URZ, URZ ;  /* 0x000000fffffff290 */ /* 0x000fe4000fffe0ff */
.L_x_84:
[----:B------:R-:W3:Y:S01]  /*46a0*/  SYNCS.PHASECHK.TRANS64.TRYWAIT P4, [UR7+0xe8], R26 ;  /* 0x0000e81aff0075a7 */ /* 0x000ee20008081107 */
[----:B------:R-:W-:Y:S01]  /*46b0*/  @P3 SHF.R.U32.HI R27, RZ, 0x10, R21 ;  /* 0x00000010ff1b3819 */ /* 0x000fe20000011615 */
[----:B------:R-:W-:Y:S01]  /*46c0*/  VIADD R29, R29, 0x1 ;  /* 0x000000011d1d7836 */ /* 0x000fe20000000000 */
[----:B------:R-:W5:Y:S08]  /*46d0*/  LDC.64 R14, c[0x0][0xb10] ;  /* 0x0002c400ff0e7b82 */ /* 0x000f700000000a00 */
[----:B------:R-:W1:Y:S08]  /*46e0*/  LDC.64 R10, c[0x0][0xb18] ;  /* 0x0002c600ff0a7b82 */ /* 0x000e700000000a00 */
[----:B--2---:R-:W2:Y:S08]  /*46f0*/  @!P1 LDC R0, c[0x0][0xb20] ;  /* 0x0002c800ff009b82 */ /* 0x004eb00000000800 */
[----:B------:R-:W4:Y:S01]  /*4700*/  @!P1 LDC R3, c[0x0][0xb0c] ;  /* 0x0002c300ff039b82 */ /* 0x000f220000000800 */
[----:B-----5:R-:W-:Y:S05]  /*4710*/  @!P1 IMAD.HI.U32 R14, R13, R14, RZ ;  /* 0x0000000e0d0e9227 */ /* 0x020fea00078e00ff */
[----:B------:R-:W-:Y:S01]  /*4720*/  @!P1 SHF.R.U32.HI R14, RZ, R15, R14 ;  /* 0x0000000fff0e9219 */ /* 0x000fe2000001160e */
[----:B-1----:R-:W-:Y:S01]  /*4730*/  @!P1 IMAD.HI.U32 R11, R8, R11, RZ ;  /* 0x0000000b080b9227 */ /* 0x002fe200078e00ff */
[----:B------:R-:W-:Y:S04]  /*4740*/  @!P1 ISETP.NE.AND P0, PT, R10, 0x1, PT ;  /* 0x000000010a00980c */ /* 0x000fe80003f05270 */
[----:B--2---:R-:W-:Y:S02]  /*4750*/  @!P1 SHF.R.U32.HI R9, RZ, R0, R11 ;  /* 0x00000000ff099219 */ /* 0x004fe4000001160b */
[----:B----4-:R-:W-:Y:S02]  /*4760*/  @!P1 ISETP.NE.AND P2, PT, R3, 0x1, PT ;  /* 0x000000010300980c */ /* 0x010fe40003f45270 */
[----:B------:R-:W-:Y:S02]  /*4770*/  @!P1 SEL R9, R8, R9, !P0 ;  /* 0x0000000908099207 */ /* 0x000fe40004000000 */
[----:B------:R-:W-:Y:S02]  /*4780*/  ELECT P0, URZ, PT ;  /* 0x0000000000ff782f */ /* 0x000fe40003800000 */
[----:B------:R-:W-:Y:S05]  /*4790*/  @!P1 SEL R14, R13, R14, !P2 ;  /* 0x0000000e0d0e9207 */ /* 0x000fea0005000000 */
[----:B------:R-:W-:Y:S02]  /*47a0*/  @!P1 IMAD.IADD R0, R9, 0x1, -R14 ;  /* 0x0000000109009824 */ /* 0x000fe400078e0a0e */
[----:B------:R-:W-:Y:S02]  /*47b0*/  @!P1 IMAD.IADD R9, R14, 0x1, -R9 ;  /* 0x000000010e099824 */ /* 0x000fe400078e0a09 */
[----:B------:R-:W-:Y:S02]  /*47c0*/  @!P1 IMAD R13, R0, R3, R13 ;  /* 0x00000003000d9224 */ /* 0x000fe400078e020d */
[----:B------:R-:W-:Y:S01]  /*47d0*/  @!P1 IMAD R8, R9, R10, R8 ;  /* 0x0000000a09089224 */ /* 0x000fe200078e0208 */
[----:B---3--:R-:W-:Y:S06]  /*47e0*/  @!P4 BRA `(.L_x_85) ;  /* 0x0000003c00ecc947 */ /* 0x008fec0003800000 */
.L_x_158:
[----:B------:R-:W-:Y:S01]  /*47f0*/  PLOP3.LUT P5, PT, P5, P0, PT, 0xf2, 0x2f ;  /* 0x00000000002f781c */ /* 0x000fe20002fa1e72 */
[----:B------:R-:W-:Y:S01]  /*4800*/  UMOV UR14, 0x0 ;  /* 0x00000000000e7882 */ /* 0x000fe20000000000 */
[----:B------:R-:W-:Y:S01]  /*4810*/  UMOV UR15, 0x10000000 ;  /* 0x10000000000f7882 */ /* 0x000fe20000000000 */
[----:B------:R-:W-:Y:S01]  /*4820*/  LOP3.LUT R30, R30, 0x1, RZ, 0x3c, !PT ;  /* 0x000000011e1e7812 */ /* 0x000fe200078e3cff */
[----:B------:R-:W-:Y:S01]  /*4830*/  UMOV UR28, UR36 ;  /* 0x00000024001c7c82 */ /* 0x000fe20008000000 */
[----:B------:R-:W-:Y:S01]  /*4840*/  UMOV UR20, UR36 ;  /* 0x0000002400147c82 */ /* 0x000fe20008000000 */
[----:B------:R-:W-:Y:S01]  /*4850*/  UMOV UR12, UR36 ;  /* 0x00000024000c7c82 */ /* 0x000fe20008000000 */
[----:B------:R-:W-:Y:S06]  /*4860*/  @P3 R2UR UR36, R27 ;  /* 0x000000001b2432ca */ /* 0x000fec00000e0000 */
[----:B-1----:R-:W-:Y:S01]  /*4870*/  @!P5 IADD3 R3, P0, PT, R32, 0x580, RZ ;  /* 0x000005802003d810 */ /* 0x002fe20007f1e0ff */
[----:B------:R-:W-:Y:S01]  /*4880*/  @!P5 IMAD R213, R213, 0x60, RZ ;  /* 0x00000060d5d5d824 */ /* 0x000fe200078e02ff */
[----:B------:R-:W-:Y:S01]  /*4890*/  VOTEU.ALL UP1, P5 ;  /* 0x0000000000ff7886 */ /* 0x000fe20002820000 */
[----:B------:R-:W-:Y:S01]  /*48a0*/  @!P5 IMAD.SHL.U32 R215, R215, 0x80, RZ ;  /* 0x00000080d7d7d824 */ /* 0x000fe200078e00ff */
[----:B------:R-:W-:Y:S01]  /*48b0*/  @!P5 R2UR UR9, R3 ;  /* 0x000000000309d2ca */ /* 0x000fe200000e0000 */
[----:B------:R-:W-:Y:S01]  /*48c0*/  @!P5 IMAD.X R0, RZ, RZ, R33, P0 ;  /* 0x000000ffff00d224 */ /* 0x000fe200000e0621 */
[----:B------:R-:W-:Y:S01]  /*48d0*/  @!P5 R2UR UR26, R213 ;  /* 0x00000000d51ad2ca */ /* 0x000fe200000e0000 */
[----:B------:R-:W-:Y:S01]  /*48e0*/  @!UP1 UIADD3 UR25, UPT, UPT, UR7, 0xe0, URZ ;  /* 0x000000e007199890 */ /* 0x000fe2000fffe0ff */
[----:B------:R-:W-:Y:S01]  /*48f0*/  @!P5 R2UR UR27, R215 ;  /* 0x00000000d71bd2ca */ /* 0x000fe200000e0000 */
[----:B------:R-:W-:Y:S01]  /*4900*/  @!UP1 UIADD3 UR24, UPT, UPT, UR7, 0x200, URZ ;  /* 0x0000020007189890 */ /* 0x000fe2000fffe0ff */
[----:B------:R-:W-:Y:S01]  /*4910*/  @!P5 R2UR UR8, R0 ;  /* 0x000000000008d2ca */ /* 0x000fe200000e0000 */
[----:B------:R-:W-:Y:S01]  /*4920*/  VOTEU.ALL UP3, P5 ;  /* 0x0000000000ff7886 */ /* 0x000fe20002860000 */
[----:B------:R-:W-:Y:S01]  /*4930*/  @!UP1 UIADD3 UR16, UPT, UPT, UR7, 0x1200, URZ ;  /* 0x0000120007109890 */ /* 0x000fe2000fffe0ff */
[C---:B------:R-:W-:Y:S01]  /*4940*/  ISETP.NE.AND P0, PT, R29.reuse, 0x2, PT ;  /* 0x000000021d00780c */ /* 0x040fe20003f05270 */
[----:B------:R-:W-:Y:S01]  /*4950*/  VOTEU.ALL UP2, P5 ;  /* 0x0000000000ff7886 */ /* 0x000fe20002840000 */
[----:B------:R-:W-:Y:S01]  /*4960*/  UMOV UR17, UR25 ;  /* 0x0000001900117c82 */ /* 0x000fe20008000000 */
[----:B------:R-:W-:Y:S01]  /*4970*/  IMAD.IADD R213, R8, 0x1, R212 ;  /* 0x0000000108d57824 */ /* 0x000fe200078e02d4 */
[----:B------:R-:W-:Y:S01]  /*4980*/  SEL R3, RZ, 0x1, P0 ;  /* 0x00000001ff037807 */ /* 0x000fe20000000000 */
[----:B------:R-:W-:Y:S01]  /*4990*/  IMAD.U32 R10, RZ, RZ, UR9 ;  /* 0x00000009ff0a7e24 */ /* 0x000fe2000f8e00ff */
[----:B------:R-:W-:Y:S01]  /*49a0*/  @!UP1 UIADD3 UR18, UPT, UPT, UR26, 0x20, URZ ;  /* 0x000000201a129890 */ /* 0x000fe2000fffe0ff */
[----:B------:R-:W-:Y:S01]  /*49b0*/  SEL R29, R29, RZ, P0 ;  /* 0x000000ff1d1d7207 */ /* 0x000fe20000000000 */
[----:B------:R-:W-:Y:S01]  /*49c0*/  UMOV UR19, UR27 ;  /* 0x0000001b00137c82 */ /* 0x000fe20008000000 */
[----:B------:R-:W-:Y:S01]  /*49d0*/  @!UP1 UIADD3 UR10, UPT, UPT, UR26, 0x40, URZ ;  /* 0x000000401a0a9890 */ /* 0x000fe2000fffe0ff */
[----:B------:R-:W-:Y:S01]  /*49e0*/  IMAD.U32 R11, RZ, RZ, UR8 ;  /* 0x00000008ff0b7e24 */ /* 0x000fe2000f8e00ff */
[----:B------:R-:W-:Y:S01]  /*49f0*/  @!P5 R2UR UR22, R10 ;  /* 0x000000000a16d2ca */ /* 0x000fe200000e0000 */
[----:B------:R-:W-:Y:S01]  /*4a00*/  @!UP1 UIADD3 UR8, UPT, UPT, UR7, 0x2200, URZ ;  /* 0x0000220007089890 */ /* 0x000fe2000fffe0ff */
[----:B------:R-:W-:Y:S01]  /*4a10*/  LOP3.LUT R28, R28, R3, RZ, 0x3c, !PT ;  /* 0x000000031c1c7212 */ /* 0x000fe200078e3cff */
[----:B------:R-:W-:Y:S01]  /*4a20*/  VOTEU.ALL UP1, P5 ;  /* 0x0000000000ff7886 */ /* 0x000fe20002820000 */
[----:B------:R-:W-:Y:S01]  /*4a30*/  @!P5 R2UR UR23, R11 ;  /* 0x000000000b17d2ca */ /* 0x000fe200000e0000 */
[----:B------:R-:W-:Y:S01]  /*4a40*/  UMOV UR9, UR25 ;  /* 0x0000001900097c82 */ /* 0x000fe20008000000 */
[----:B------:R-:W-:Y:S01]  /*4a50*/  UMOV UR11, UR27 ;  /* 0x0000001b000b7c82 */ /* 0x000fe20008000000 */
[----:B------:R-:W-:Y:S10]  /*4a60*/  IMAD.IADD R215, R13, 0x1, R214 ;  /* 0x000000010dd77824 */ /* 0x000ff400078e02d6 */
[----:B------:R2:W-:Y:S01]  /*4a70*/  @!UP3 UTMALDG.3D [UR24], [UR22], desc[UR14] ;  /* 0x00000e181600b5b4 */ /* 0x0005e20008011000 */
[----:B------:R2:W-:Y:S01]  /*4a80*/  @!UP2 UTMALDG.3D [UR16], [UR22], desc[UR14] ;  /* 0x00000e101600a5b4 */ /* 0x0005e20008011000 */
[----:B------:R2:W-:Y:S01]  /*4a90*/  @!UP1 UTMALDG.3D [UR8], [UR22], desc[UR14] ;  /* 0x00000e08160095b4 */ /* 0x0005e20008011000 */
[----:B------:R2:W-:Y:S01]  /*4aa0*/  @!P5 SYNCS.ARRIVE.TRANS64.RED.A0TR RZ, [UR7+0xe0], R25 ;  /* 0x0000e019ffffd9a7 */ /* 0x0005e20008300407 */
[----:B------:R-:W-:Y:S01]  /*4ab0*/  UPLOP3.LUT UP1, UPT, UPT, UPT, UPT, 0x80, 0x8 ;  /* 0x000000000008789c */ /* 0x000fe20003f2f070 */
[----:B------:R-:W-:Y:S01]  /*4ac0*/  SYNCS.ARRIVE.TRANS64.RED.A1T0 RZ, [UR37], RZ ;  /* 0x000000ffffff79a7 */ /* 0x000fe20008100425 */
[----:B------:R-:W-:Y:S09]  /*4ad0*/  @P3 BRA `(.L_x_86) ;  /* 0xfffffff400803947 */ /* 0x000ff2000383ffff */
[----:B------:R-:W-:Y:S07]  /*4ae0*/  MOV R0, UR7 ;  /* 0x0000000700007c02 */ /* 0x000fee0008000f00 */
.L_x_87:
[----:B-1----:R-:W-:-:S04]  /*4af0*/  SHF.L.U32 R3, R30, 0x1f, RZ ;  /* 0x0000001f1e037819 */ /* 0x002fc800000006ff */
[----:B------:R1:W3:Y:S03]  /*4b00*/  SYNCS.PHASECHK.TRANS64.TRYWAIT P0, [R0+URZ+0xe8], R3 ;  /* 0x0000e803000075a7 */ /* 0x0002e600080011ff */
[----:B---3--:R-:W-:Y:S05]  /*4b10*/  @!P0 NANOSLEEP.SYNCS 0x989680 ;  /* 0x009896800000895d */ /* 0x008fea0003900000 */
[----:B------:R-:W3:Y:S02]  /*4b20*/  @!P0 SYNCS.PHASECHK.TRANS64 P0, [R0+URZ+0xe8], R3 ;  /* 0x0000e803000085a7 */ /* 0x000ee400080010ff */
[----:B--23--:R-:W-:Y:S05]  /*4b30*/  @P0 EXIT ;  /* 0x000000000000094d */ /* 0x00cfea0003800000 */
[----:B------:R-:W-:Y:S05]  /*4b40*/  BRA `(.L_x_87) ;  /* 0xfffffffc00e87947 */ /* 0x000fea000383ffff */
.L_x_78:
[----:B------:R-:W-:-:S06]  /*4b50*/  UISETP.GE.AND UP1, UPT, UR8, 0x4, UPT ;  /* 0x000000040800788c */ /* 0x000fcc000bf26270 */
[----:B------:R-:W-:-:S13]  /*4b60*/  PLOP3.LUT P0, PT, PT, PT, UP1, 0x80, 0x8 ;  /* 0x000000000008781c */ /* 0x000fda0003f0f018 */
[----:B------:R-:W-:Y:S05]  /*4b70*/  @!P0 EXIT ;  /* 0x000000000000894d */ /* 0x000fea0003800000 */
[----:B------:R-:W-:Y:S01]  /*4b80*/  BAR.SYNC.DEFER_BLOCKING 0x6, 0xa0 ;  /* 0x0182800000007b1d */ /* 0x000fe20000010000 */
[C---:B------:R-:W-:Y:S02]  /*4b90*/  IMAD.SHL.U32 R224, R223.reuse, 0x20, RZ ;  /* 0x00000020dfe07824 */ /* 0x040fe400078e00ff */
[----:B------:R-:W-:Y:S02]  /*4ba0*/  HFMA2 R7, -RZ, RZ, 0, 9.5367431640625e-07 ;  /* 0x00000010ff077431 */ /* 0x000fe400000001ff */
[C---:B------:R-:W-:Y:S01]  /*4bb0*/  IMAD.SHL.U32 R0, R223.reuse, 0x4, RZ ;  /* 0x00000004df007824 */ /* 0x040fe200078e00ff */
[----:B------:R-:W-:Y:S01]  /*4bc0*/  CS2R R228, SRZ ;  /* 0x0000000000e47805 */ /* 0x000fe2000001ff00 */
[----:B------:R-:W-:Y:S01]  /*4bd0*/  IMAD.MOV.U32 R219, RZ, RZ, 0x1010 ;  /* 0x00001010ffdb7424 */ /* 0x000fe200078e00ff */
[----:B------:R-:W-:Y:S01]  /*4be0*/  UMOV UR43, 0x400 ;  /* 0x00000400002b7882 */ /* 0x000fe20000000000 */
[----:B------:R-:W1:Y:S01]  /*4bf0*/  LDC R221, c[0x0][0x370] ;  /* 0x0000dc00ffdd7b82 */ /* 0x000e620000000800 */
[----:B------:R-:W-:Y:S01]  /*4c00*/  ULEA UR43, UR37, UR43, 0x18 ;  /* 0x0000002b252b7291 */ /* 0x000fe2000f8ec0ff */
[----:B------:R-:W-:Y:S01]  /*4c10*/  LOP3.LUT P0, R5, R224, 0x80, RZ, 0xc0, !PT ;  /* 0x00000080e0057812 */ /* 0x000fe2000780c0ff */
[----:B------:R-:W-:Y:S01]  /*4c20*/  IMAD.U32 R2, R223, 0x10000, RZ ;  /* 0x00010000df027824 */ /* 0x000fe200078e00ff */
[----:B------:R-:W-:Y:S01]  /*4c30*/  MOV R232, RZ ;  /* 0x000000ff00e87202 */ /* 0x000fe20000000f00 */
[----:B------:R-:W-:Y:S01]  /*4c40*/  UIADD3 UR4, UPT, UPT, UR43, 0x3200, URZ ;  /* 0x000032002b047890 */ /* 0x000fe2000fffe0ff */
[----:B------:R-:W-:Y:S01]  /*4c50*/  LOP3.LUT R5, R5, 0x10, R0, 0xf8, !PT ;  /* 0x0000001005057812 */ /* 0x000fe200078ef800 */
[----:B------:R-:W-:Y:S01]  /*4c60*/  IMAD.MOV.U32 R109, RZ, RZ, RZ ;  /* 0x000000ffff6d7224 */ /* 0x000fe200078e00ff */
[----:B------:R-:W2:Y:S01]  /*4c70*/  LDC R104, c[0x0][0xb0c] ;  /* 0x0002c300ff687b82 */ /* 0x000ea20000000800 */
[----:B------:R-:W-:Y:S01]  /*4c80*/  SEL R7, R7, 0xfffffff0, !P0 ;  /* 0xfffffff007077807 */ /* 0x000fe20004000000 */
[----:B------:R-:W-:Y:S01]  /*4c90*/  IMAD.MOV.U32 R227, RZ, RZ, RZ ;  /* 0x000000ffffe37224 */ /* 0x000fe200078e00ff */
[----:B------:R-:W-:Y:S01]  /*4ca0*/  LOP3.LUT R224, R5, 0xf60, R224, 0xf8, !PT ;  /* 0x00000f6005e07812 */ /* 0x000fe200078ef8e0 */
[----:B------:R-:W-:Y:S01]  /*4cb0*/  IMAD.MOV.U32 R5, RZ, RZ, 0x2010 ;  /* 0x00002010ff057424 */ /* 0x000fe200078e00ff */
[----:B------:R-:W-:Y:S01]  /*4cc0*/  SEL R219, R219, 0xff0, !P0 ;  /* 0x00000ff0dbdb7807 */ /* 0x000fe20004000000 */
[----:B------:R-:W4:Y:S01]  /*4cd0*/  LDCU.64 UR46, c[0x0][0x348] ;  /* 0x00006900ff2e77ac */ /* 0x000f220008000a00 */
[----:B------:R-:W-:Y:S01]  /*4ce0*/  IADD3 R218, PT, PT, R224, UR43, RZ ;  /* 0x0000002be0da7c10 */ /* 0x000fe2000fffe0ff */
[----:B------:R-:W1:Y:S01]  /*4cf0*/  LDC R217, c[0x0][0xb20] ;  /* 0x0002c800ffd97b82 */ /* 0x000e620000000800 */
[----:B------:R-:W3:Y:S01]  /*4d00*/  LDS R3, [UR43+0x1b0] ;  /* 0x0001b02bff037984 */ /* 0x000ee20008000800 */
[----:B------:R-:W-:Y:S01]  /*4d10*/  LOP3.LUT R2, R2, 0x600000, RZ, 0xc0, !PT ;  /* 0x0060000002027812 */ /* 0x000fe200078ec0ff */
[----:B------:R-:W1:Y:S01]  /*4d20*/  LDCU.64 UR38, c[0x0][0x888] ;  /* 0x00011100ff2677ac */ /* 0x000e620008000a00 */
[----:B------:R-:W-:Y:S01]  /*4d30*/  SEL R5, R5, 0x1ff0, !P0 ;  /* 0x00001ff005057807 */ /* 0x000fe20004000000 */
[--C-:B------:R-:W-:Y:S01]  /*4d40*/  IMAD.IADD R220, R7, 0x1, R218.reuse ;  /* 0x0000000107dc7824 */ /* 0x100fe200078e02da */
[----:B------:R-:W-:Y:S01]  /*4d50*/  MOV R230, UR4 ;  /* 0x0000000400e67c02 */ /* 0x000fe20008000f00 */
[----:B------:R-:W-:Y:S01]  /*4d60*/  IMAD.IADD R219, R219, 0x1, R218 ;  /* 0x00000001dbdb7824 */ /* 0x000fe200078e02da */
[----:B------:R-:W1:Y:S01]  /*4d70*/  LDC R103, c[0x0][0xb30] ;  /* 0x0002cc00ff677b82 */ /* 0x000e620000000800 */
[----:B------:R-:W-:Y:S01]  /*4d80*/  IADD3 R218, PT, PT, R5, R218, RZ ;  /* 0x000000da05da7210 */ /* 0x000fe20007ffe0ff */
[----:B------:R-:W-:-:S06]  /*4d90*/  UIADD3 UR42, UPT, UPT, UR43, 0x200, URZ ;  /* 0x000002002b2a7890 */ /* 0x000fcc000fffe0ff */
[----:B------:R-:W1:Y:S08]  /*4da0*/  LDC.64 R206, c[0x0][0xb10] ;  /* 0x0002c400ffce7b82 */ /* 0x000e700000000a00 */
[----:B------:R-:W1:Y:S08]  /*4db0*/  LDC.64 R100, c[0x0][0xb18] ;  /* 0x0002c600ff647b82 */ /* 0x000e700000000a00 */
[----:B------:R-:W1:Y:S08]  /*4dc0*/  LDC.64 R202, c[0x0][0x888] ;  /* 0x00022200ffca7b82 */ /* 0x000e700000000a00 */
[----:B------:R-:W1:Y:S01]  /*4dd0*/  LDC.64 R98, c[0x0][0xb28] ;  /* 0x0002ca00ff627b82 */ /* 0x000e620000000a00 */
[----:B---3--:R-:W-:-:S07]  /*4de0*/  IMAD.IADD R2, R3, 0x1, R2 ;  /* 0x0000000103027824 */ /* 0x008fce00078e0202 */
[----:B------:R-:W3:Y:S08]  /*4df0*/  LDC.64 R204, c[0x0][0x890] ;  /* 0x00022400ffcc7b82 */ /* 0x000ef00000000a00 */
[----:B------:R-:W1:Y:S08]  /*4e00*/  LDC.64 R200, c[0x0][0x8b0] ;  /* 0x00022c00ffc87b82 */ /* 0x000e700000000a00 */
[----:B------:R-:W1:Y:S08]  /*4e10*/  LDC.64 R198, c[0x0][0x8a8] ;  /* 0x00022a00ffc67b82 */ /* 0x000e700000000a00 */
[----:B--2-4-:R-:W1:Y:S02]  /*4e20*/  LDC R222, c[0x0][0x374] ;  /* 0x0000dd00ffde7b82 */ /* 0x014e640000000800 */
.L_x_107:
[----:B------:R-:W-:Y:S02]  /*4e30*/  LEA R0, R232, UR43, 0x3 ;  /* 0x0000002be8007c11 */ /* 0x000fe4000f8e18ff */
[----:B------:R-:W-:Y:S02]  /*4e40*/  SHF.L.U32 R3, R228, 0x1f, RZ ;  /* 0x0000001fe4037819 */ /* 0x000fe400000006ff */
[----:B------:R-:W-:Y:S02]  /*4e50*/  LEA R16, R232, UR43, 0x4 ;  /* 0x0000002be8107c11 */ /* 0x000fe4000f8e20ff */
[----:B--2---:R-:W2:Y:S02]  /*4e60*/  SYNCS.PHASECHK.TRANS64.TRYWAIT P0, [R0+URZ+0x100], R3 ;  /* 0x00010003000075a7 */ /* 0x004ea400080011ff */
[----:B-12---:R-:W-:Y:S05]  /*4e70*/  @!P0 BRA `(.L_x_88) ;  /* 0x0000003800608947 */ /* 0x006fea0003800000 */
.L_x_159:
[----:B------:R-:W4:Y:S01]  /*4e80*/  LDC.64 R14, c[0x0][0xb10] ;  /* 0x0002c400ff0e7b82 */ /* 0x000f220000000a00 */
[----:B------:R-:W3:Y:S01]  /*4e90*/  LDS.128 R16, [R16+0x190] ;  /* 0x0001900010107984 */ /* 0x000ee20000000c00 */
[----:B-1----:R-:W-:Y:S01]  /*4ea0*/  ISETP.NE.AND P1, PT, R103, 0x1, PT ;  /* 0x000000016700780c */ /* 0x002fe20003f25270 */
[----:B--2---:R-:W-:Y:S01]  /*4eb0*/  VIADD R0, R0, 0x110 ;  /* 0x0000011000007836 */ /* 0x004fe20000000000 */
[----:B------:R-:W-:Y:S04]  /*4ec0*/  ISETP.GE.AND P0, PT, R102, 0x1, PT ;  /* 0x000000016600780c */ /* 0x000fe80003f06270 */
[----:B------:R-:W1:Y:S01]  /*4ed0*/  LDC.64 R12, c[0x0][0xb18] ;  /* 0x0002c600ff0c7b82 */ /* 0x000e620000000a00 */
[----:B------:R-:W-:Y:S01]  /*4ee0*/  PRMT R0, RZ, 0x654, R0 ;  /* 0x00000654ff007816 */ /* 0x000fe20000000000 */
[----:B------:R-:W-:Y:S01]  /*4ef0*/  @!PT LDS RZ, [RZ] ;  /* 0x00000000fffff984 */ /* 0x000fe20000000800 */
[----:B------:R-:W-:Y:S01]  /*4f00*/  @!PT LDS RZ, [RZ] ;  /* 0x00000000fffff984 */ /* 0x000fe20000000800 */
[----:B------:R-:W-:Y:S01]  /*4f10*/  @!PT LDS RZ, [RZ] ;  /* 0x00000000fffff984 */ /* 0x000fe20000000800 */
[----:B------:R-:W-:Y:S01]  /*4f20*/  @!PT LDS RZ, [RZ] ;  /* 0x00000000fffff984 */ /* 0x000fe20000000800 */
[----:B------:R2:W-:Y:S06]  /*4f30*/  MEMBAR.ALL.CTA ;  /* 0x0000000000007992 */ /* 0x0005ec0000008000 */
[----:B--2---:R-:W2:Y:S01]  /*4f40*/  FENCE.VIEW.ASYNC.S ;  /* 0x00000000000073c6 */ /* 0x004ea20000000000 */
[----:B------:R-:W1:Y:S08]  /*4f50*/  @!P1 LDC R11, c[0x0][0xb20] ;  /* 0x0002c800ff0b9b82 */ /* 0x000e700000000800 */
[----:B------:R-:W1:Y:S01]  /*4f60*/  @!P1 LDC R10, c[0x0][0xb0c] ;  /* 0x0002c300ff0a9b82 */ /* 0x000e620000000800 */
[----:B--2---:R2:W-:Y:S01]  /*4f70*/  SYNCS.ARRIVE.TRANS64.RED.A1T0 RZ, [R0+URZ], RZ ;  /* 0x000000ff00ff79a7 */ /* 0x0045e200081004ff */
[----:B---3--:R-:W-:Y:S04]  /*4f80*/  LOP3.LUT P4, RZ, R18, 0x1, RZ, 0xc0, !PT ;  /* 0x0000000112ff7812 */ /* 0x008fe8000788c0ff */
[----:B------:R-:W-:Y:S09]  /*4f90*/  P2R R231, PR, RZ, 0x10 ;  /* 0x00000010ffe77803 */ /* 0x000ff20000000000 */
[----:B------:R-:W-:Y:S02]  /*4fa0*/  @P4 MOV R107, R16 ;  /* 0x00000010006b4202 */ /* 0x000fe40000000f00 */
[----:B------:R-:W-:Y:S01]  /*4fb0*/  @P4 LOP3.LUT R105, R17, 0xffff, RZ, 0xc0, !PT ;  /* 0x0000ffff11694812 */ /* 0x000fe200078ec0ff */
[----:B--2-4-:R-:W-:Y:S06]  /*4fc0*/  @!P0 BRA `(.L_x_89) ;  /* 0x0000000000a48947 */ /* 0x014fec0003800000 */
[----:B------:R-:W-:Y:S01]  /*4fd0*/  IMAD.HI.U32 R22, R222, R101, RZ ;  /* 0x00000065de167227 */ /* 0x000fe200078e00ff */
[----:B------:R-:W-:Y:S02]  /*4fe0*/  ISETP.NE.AND P0, PT, R100, 0x1, PT ;  /* 0x000000016400780c */ /* 0x000fe40003f05270 */
[----:B------:R-:W-:Y:S01]  /*4ff0*/  ISETP.NE.AND P2, PT, R102, 0x1, PT ;  /* 0x000000016600780c */ /* 0x000fe20003f45270 */
[-C--:B------:R-:W-:Y:S01]  /*5000*/  IMAD.HI.U32 R20, R221, R206.reuse, RZ ;  /* 0x000000cedd147227 */ /* 0x080fe200078e00ff */
[----:B------:R-:W-:Y:S02]  /*5010*/  SHF.R.U32.HI R21, RZ, R217, R22 ;  /* 0x000000d9ff157219 */ /* 0x000fe40000011616 */
[----:B------:R-:W-:Y:S01]  /*5020*/  ISETP.NE.AND P3, PT, R104, 0x1, PT ;  /* 0x000000016800780c */ /* 0x000fe20003f65270 */
[----:B------:R-:W-:Y:S01]  /*5030*/  IMAD.HI.U32 R26, R105, R101, RZ ;  /* 0x00000065691a7227 */ /* 0x000fe200078e00ff */
[----:B------:R-:W-:Y:S02]  /*5040*/  SHF.R.U32.HI R20, RZ, R207, R20 ;  /* 0x000000cfff147219 */ /* 0x000fe40000011614 */
[----:B------:R-:W-:Y:S01]  /*5050*/  SEL R3, R222, R21, !P0 ;  /* 0x00000015de037207 */ /* 0x000fe20004000000 */
[----:B------:R-:W-:Y:S01]  /*5060*/  IMAD.HI.U32 R24, R107, R206, RZ ;  /* 0x000000ce6b187227 */ /* 0x000fe200078e00ff */
[----:B------:R-:W-:Y:S03]  /*5070*/  SEL R7, R221, R20, !P3 ;  /* 0x00000014dd077207 */ /* 0x000fe60005800000 */
[-C--:B------:R-:W-:Y:S01]  /*5080*/  IMAD.HI.U32 R20, R3, R98.reuse, RZ ;  /* 0x0000006203147227 */ /* 0x080fe200078e00ff */
[----:B------:R-:W-:Y:S03]  /*5090*/  SHF.R.U32.HI R24, RZ, R207, R24 ;  /* 0x000000cfff187219 */ /* 0x000fe60000011618 */
[----:B------:R-:W-:Y:S01]  /*50a0*/  IMAD.HI.U32 R22, R7, R98, RZ ;  /* 0x0000006207167227 */ /* 0x000fe200078e00ff */
[----:B------:R-:W-:Y:S02]  /*50b0*/  @P2 SHF.R.U32.HI R3, RZ, R99, R20 ;  /* 0x00000063ff032219 */ /* 0x000fe40000011614 */
[----:B------:R-:W-:Y:S02]  /*50c0*/  SHF.R.U32.HI R20, RZ, R217, R26 ;  /* 0x000000d9ff147219 */ /* 0x000fe4000001161a */
[----:B------:R-:W-:Y:S01]  /*50d0*/  @P2 SHF.R.U32.HI R7, RZ, R99, R22 ;  /* 0x00000063ff072219 */ /* 0x000fe20000011616 */
[C---:B------:R-:W-:Y:S01]  /*50e0*/  IMAD R4, R102.reuse, R3, RZ ;  /* 0x0000000366047224 */ /* 0x040fe200078e02ff */
[----:B------:R-:W-:Y:S02]  /*50f0*/  SEL R5, R105, R20, !P0 ;  /* 0x0000001469057207 */ /* 0x000fe40004000000 */
[----:B------:R-:W-:Y:S01]  /*5100*/  SEL R3, R107, R24, !P3 ;  /* 0x000000186b037207 */ /* 0x000fe20005800000 */
[----:B------:R-:W-:Y:S01]  /*5110*/  IMAD R6, R102, R7, RZ ;  /* 0x0000000766067224 */ /* 0x000fe200078e02ff */
[C---:B------:R-:W-:Y:S01]  /*5120*/  ISETP.GE.AND P0, PT, R5.reuse, R4, PT ;  /* 0x000000040500720c */ /* 0x040fe20003f06270 */
[----:B------:R-:W-:Y:S03]  /*5130*/  IMAD.HI.U32 R8, R5, R98, RZ ;  /* 0x0000006205087227 */ /* 0x000fe600078e00ff */
[----:B------:R-:W-:Y:S01]  /*5140*/  ISETP.GE.OR P0, PT, R3, R6, P0 ;  /* 0x000000060300720c */ /* 0x000fe20000706670 */
[----:B------:R-:W-:Y:S01]  /*5150*/  IMAD.MOV R6, RZ, RZ, -R3 ;  /* 0x000000ffff067224 */ /* 0x000fe200078e0a03 */
[-C--:B------:R-:W-:Y:S03]  /*5160*/  SHF.R.U32.HI R8, RZ, R99.reuse, R8 ;  /* 0x00000063ff087219 */ /* 0x080fe60000011608 */
[----:B------:R-:W-:Y:S01]  /*5170*/  IMAD R107, R104, R6, R107 ;  /* 0x00000006686b7224 */ /* 0x000fe200078e026b */
[----:B------:R-:W-:Y:S05]  /*5180*/  SEL R9, R5, R8, !P2 ;  /* 0x0000000805097207 */ /* 0x000fea0005000000 */
[----:B------:R-:W-:Y:S02]  /*5190*/  IMAD.MOV R8, RZ, RZ, -R9 ;  /* 0x000000ffff087224 */ /* 0x000fe400078e0a09 */
[C---:B------:R-:W-:Y:S04]  /*51a0*/  @!P0 IMAD.HI.U32 R4, R3.reuse, R98, RZ ;  /* 0x0000006203048227 */ /* 0x040fe800078e00ff */
[----:B------:R-:W-:Y:S01]  /*51b0*/  IMAD R8, R102, R8, R5 ;  /* 0x0000000866087224 */ /* 0x000fe200078e0205 */
[----:B------:R-:W-:Y:S04]  /*51c0*/  @!P0 SHF.R.U32.HI R4, RZ, R99, R4 ;  /* 0x00000063ff048219 */ /* 0x000fe80000011604 */
[----:B------:R-:W-:Y:S02]  /*51d0*/  @!P0 SEL R0, R3, R4, !P2 ;  /* 0x0000000403008207 */ /* 0x000fe40005000000 */
[----:B------:R-:W-:Y:S02]  /*51e0*/  IADD3 R4, PT, PT, -R5, RZ, RZ ;  /* 0x000000ff05047210 */ /* 0x000fe40007ffe1ff */
[----:B------:R-:W-:Y:S01]  /*51f0*/  @!P0 IADD3 R9, PT, PT, R9, -R0, RZ ;  /* 0x8000000009098210 */ /* 0x000fe20007ffe0ff */
[----:B------:R-:W-:Y:S02]  /*5200*/  @!P0 IMAD R0, R7, R8, R0 ;  /* 0x0000000807008224 */ /* 0x000fe400078e0200 */
[----:B------:R-:W-:Y:S02]  /*5210*/  IMAD R105, R100, R4, R105 ;  /* 0x0000000464697224 */ /* 0x000fe400078e0269 */
[----:B------:R-:W-:Y:S02]  /*5220*/  @!P0 IMAD R5, R9, R102, R3 ;  /* 0x0000006609058224 */ /* 0x000fe400078e0203 */
[----:B------:R-:W-:Y:S04]  /*5230*/  @!P0 IMAD.MOV.U32 R3, RZ, RZ, R0 ;  /* 0x000000ffff038224 */ /* 0x000fe800078e0000 */
[----:B------:R-:W-:Y:S02]  /*5240*/  IMAD R107, R3, R104, R107 ;  /* 0x00000068036b7224 */ /* 0x000fe400078e026b */
[----:B------:R-:W-:Y:S07]  /*5250*/  IMAD R105, R5, R100, R105 ;  /* 0x0000006405697224 */ /* 0x000fee00078e0269 */
.L_x_89:
[----:B-1----:R-:W-:Y:S01]  /*5260*/  @!P1 IMAD.HI.U32 R4, R105, R13, RZ ;  /* 0x0000000d69049227 */ /* 0x002fe200078e00ff */
[----:B------:R-:W-:Y:S01]  /*5270*/  @!P1 ISETP.NE.AND P0, PT, R12, 0x1, PT ;  /* 0x000000010c00980c */ /* 0x000fe20003f05270 */
[----:B------:R-:W-:Y:S01]  /*5280*/  ULOP3.LUT UP0, URZ, UR42, 0x90, URZ, 0xc0, !UPT ;  /* 0x000000902aff7892 */ /* 0x000fe2000f80c0ff */
[----:B------:R-:W-:Y:S01]  /*5290*/  @!P1 ISETP.NE.AND P2, PT, R10, 0x1, PT ;  /* 0x000000010a00980c */ /* 0x000fe20003f45270 */
[----:B------:R-:W-:Y:S01]  /*52a0*/  @!P1 IMAD.HI.U32 R0, R107, R14, RZ ;  /* 0x0000000e6b009227 */ /* 0x000fe200078e00ff */
[----:B------:R-:W-:Y:S02]  /*52b0*/  @!P1 SHF.R.U32.HI R4, RZ, R11, R4 ;  /* 0x0000000bff049219 */ /* 0x000fe40000011604 */
[----:B------:R-:W-:Y:S01]  /*52c0*/  @P4 SHF.R.U32.HI R226, RZ, 0x10, R17 ;  /* 0x00000010ffe24819 */ /* 0x000fe20000011611 */
[----:B------:R-:W-:Y:S01]  /*52d0*/  VIADD R232, R232, 0x1 ;  /* 0x00000001e8e87836 */ /* 0x000fe20000000000 */
[----:B------:R-:W-:Y:S02]  /*52e0*/  @!P1 SHF.R.U32.HI R0, RZ, R15, R0 ;  /* 0x0000000fff009219 */ /* 0x000fe40000011600 */
[----:B------:R-:W-:Y:S02]  /*52f0*/  @!P1 SEL R3, R105, R4, !P0 ;  /* 0x0000000469039207 */ /* 0x000fe40004000000 */
[----:B------:R-:W-:Y:S05]  /*5300*/  @!P1 SEL R4, R107, R0, !P2 ;  /* 0x000000006b049207 */ /* 0x000fea0005000000 */
[----:B------:R-:W-:Y:S02]  /*5310*/  @!P1 IMAD.IADD R0, R3, 0x1, -R4 ;  /* 0x0000000103009824 */ /* 0x000fe400078e0a04 */
[----:B------:R-:W-:Y:S02]  /*5320*/  @!P1 IMAD.IADD R3, R4, 0x1, -R3 ;  /* 0x0000000104039824 */ /* 0x000fe400078e0a03 */
[----:B------:R-:W-:Y:S02]  /*5330*/  @!P1 IMAD R107, R0, R10, R107 ;  /* 0x0000000a006b9224 */ /* 0x000fe400078e026b */
[----:B------:R-:W-:Y:S01]  /*5340*/  @!P1 IMAD R105, R3, R12, R105 ;  /* 0x0000000c03699224 */ /* 0x000fe200078e0269 */
[----:B------:R-:W-:Y:S06]  /*5350*/  BRA.U !UP0, `(.L_x_90) ;  /* 0x0000000108407547 */ /* 0x000fec000b800000 */
[----:B------:R-:W1:Y:S01]  /*5360*/  LDCU.64 UR8, c[0x4][0x80] ;  /* 0x01001000ff0877ac */ /* 0x000e620008000a00 */
[----:B------:R-:W-:Y:S01]  /*5370*/  MOV R15, 0x0 ;  /* 0x00000000000f7802 */ /* 0x000fe20000000f00 */
[----:B------:R-:W-:Y:S02]  /*5380*/  HFMA2 R12, -RZ, RZ, 0, 5.9604644775390625e-08 ;  /* 0x00000001ff0c7431 */ /* 0x000fe400000001ff */
[----:B------:R-:W-:Y:S02]  /*5390*/  IMAD.MOV.U32 R8, RZ, RZ, 0x70 ;  /* 0x00000070ff087424 */ /* 0x000fe400078e00ff */
[----:B------:R-:W-:Y:S01]  /*53a0*/  IMAD.MOV.U32 R13, RZ, RZ, RZ ;  /* 0x000000ffff0d7224 */ /* 0x000fe200078e00ff */
[----:B------:R-:W2:Y:S01]  /*53b0*/  LDCU.64 UR6, c[0x4][0x88] ;  /* 0x01001100ff0677ac */ /* 0x000ea20008000a00 */
[----:B------:R-:W3:Y:S01]  /*53c0*/  LDC.64 R14, c[0x4][R15] ;  /* 0x010000000f0e7b82 */ /* 0x000ee20000000a00 */
[----:B------:R-:W4:Y:S01]  /*53d0*/  LDCU.64 UR4, c[0x4][0x8] ;  /* 0x01000100ff0477ac */ /* 0x000f220008000a00 */
[----:B-1----:R-:W-:Y:S01]  /*53e0*/  MOV R5, UR9 ;  /* 0x0000000900057c02 */ /* 0x002fe20008000f00 */
[----:B------:R-:W-:Y:S01]  /*53f0*/  IMAD.U32 R4, RZ, RZ, UR8 ;  /* 0x00000008ff047e24 */ /* 0x000fe2000f8e00ff */
[----:B--2---:R-:W-:Y:S01]  /*5400*/  MOV R7, UR7 ;  /* 0x0000000700077c02 */ /* 0x004fe20008000f00 */
[----:B------:R-:W-:Y:S01]  /*5410*/  IMAD.U32 R6, RZ, RZ, UR6 ;  /* 0x00000006ff067e24 */ /* 0x000fe2000f8e00ff */
[----:B----4-:R-:W-:Y:S01]  /*5420*/  MOV R11, UR5 ;  /* 0x00000005000b7c02 */ /* 0x010fe20008000f00 */
[----:B------:R-:W-:Y:S02]  /*5430*/  IMAD.U32 R10, RZ, RZ, UR4 ;  /* 0x00000004ff0a7e24 */ /* 0x000fe4000f8e00ff */
[----:B------:R-:W-:Y:S07]  /*5440*/  LEPC R20, `(.L_x_90) ;  /* 0x000000001014794e */ /* 0x000fee0000000000 */
[----:B---3-5:R-:W-:Y:S05]  /*5450*/  CALL.ABS.NOINC R14 ;  /* 0x000000000e007343 */ /* 0x028fea0003c00000 */
.L_x_90:
[----:B------:R-:W-:Y:S01]  /*5460*/  LOP3.LUT P0, RZ, R230, 0x90, RZ, 0xc0, !PT ;  /* 0x00000090e6ff7812 */ /* 0x000fe2000780c0ff */
[----:B------:R-:W-:Y:S11]  /*5470*/  BSSY.RECONVERGENT B6, `(.L_x_91) ;  /* 0x0000013000067945 */ /* 0x000ff60003800200 */
[----:B------:R-:W-:Y:S01]  /*5480*/  @!UPT UIADD3 URZ, UPT, UPT, URZ, URZ, URZ ;  /* 0x000000fffffff290 */ /* 0x000fe2000fffe0ff */
[----:B------:R-:W-:Y:S05]  /*5490*/  @!P0 BRA `(.L_x_92) ;  /* 0x0000000000408947 */ /* 0x000fea0003800000 */
        /* <DEDUP_REMOVED lines=16> */
.L_x_92:
[----:B------:R-:W-:Y:S05]  /*55a0*/  BSYNC.RECONVERGENT B6 ;  /* 0x0000000000067941 */ /* 0x000fea0003800200 */
.L_x_91:
[----:B------:R-:W-:Y:S01]  /*55b0*/  ISETP.NE.U32.AND P3, PT, R204, RZ, PT ;  /* 0x000000ffcc00720c */ /* 0x000fe20003f65070 */
[----:B------:R-:W-:Y:S01]  /*55c0*/  UISETP.NE.AND UP1, UPT, UR44, URZ, UPT ;  /* 0x000000ff2c00728c */ /* 0x000fe2000bf25270 */
[----:B------:R-:W-:Y:S02]  /*55d0*/  ISETP.NE.U32.AND P4, PT, R200, RZ, PT ;  /* 0x000000ffc800720c */ /* 0x000fe40003f85070 */
[----:B------:R-:W-:Y:S02]  /*55e0*/  ISETP.NE.AND.EX P3, PT, R205, RZ, PT, P3 ;  /* 0x000000ffcd00720c */ /* 0x000fe40003f65330 */
[----:B------:R-:W-:Y:S02]  /*55f0*/  PLOP3.LUT P1, PT, PT, PT, PT, 0x8, 0x80 ;  /* 0x000000000080781c */ /* 0x000fe40003f2e170 */
[----:B------:R-:W-:Y:S02]  /*5600*/  PLOP3.LUT P0, PT, PT, PT, UP1, 0x80, 0x8 ;  /* 0x000000000008781c */ /* 0x000fe40003f0f018 */
[----:B------:R-:W-:Y:S02]  /*5610*/  ISETP.NE.AND.EX P4, PT, R201, RZ, PT, P4 ;  /* 0x000000ffc900720c */ /* 0x000fe40003f85340 */
[----:B------:R-:W1:Y:S09]  /*5620*/  @UP1 LDCU.64 UR4, c[0x0][0x888] ;  /* 0x00011100ff0417ac */ /* 0x000e720008000a00 */
[----:B------:R-:W-:Y:S01]  /*5630*/  @P0 PLOP3.LUT P1, PT, P3, PT, PT, 0x80, 0x8 ;  /* 0x000000000008081c */ /* 0x000fe20001f2f070 */
[----:B-1----:R-:W-:Y:S04]  /*5640*/  @UP1 UISETP.NE.U32.AND UP0, UPT, UR4, URZ, UPT ;  /* 0x000000ff0400128c */ /* 0x002fe8000bf05070 */
[----:B------:R-:W-:Y:S04]  /*5650*/  @UP1 UISETP.NE.AND.EX UP0, UPT, UR5, URZ, UPT, UP0 ;  /* 0x000000ff0500128c */ /* 0x000fe8000bf05300 */
[----:B------:R-:W-:Y:S01]  /*5660*/  @UP1 USEL UR4, URZ, 0xffffffff, UP0 ;  /* 0xffffffffff041887 */ /* 0x000fe20008000000 */
[----:B------:R-:W-:Y:S11]  /*5670*/  @!P3 BRA `(.L_x_93) ;  /* 0x00000000002cb947 */ /* 0x000ff60003800000 */
[----:B------:R-:W-:Y:S01]  /*5680*/  ISETP.NE.U32.AND P2, PT, R202, RZ, PT ;  /* 0x000000ffca00720c */ /* 0x000fe20003f45070 */
[----:B------:R-:W-:Y:S03]  /*5690*/  IMAD.MOV.U32 R216, RZ, RZ, 0x1 ;  /* 0x00000001ffd87424 */ /* 0x000fe600078e00ff */
[----:B------:R-:W-:Y:S11]  /*56a0*/  ISETP.NE.AND.EX P2, PT, R203, RZ, PT, P2 ;  /* 0x000000ffcb00720c */ /* 0x000ff60003f45320 */
[----:B------:R-:W-:Y:S02]  /*56b0*/  @!UPT UIADD3 URZ, UPT, UPT, URZ, URZ, URZ ;  /* 0x000000fffffff290 */ /* 0x000fe4000fffe0ff */
[----:B------:R-:W1:Y:S01]  /*56c0*/  @P2 LDC.64 R4, c[0x0][0x888] ;  /* 0x00022200ff042b82 */ /* 0x000e620000000a00 */
[----:B------:R-:W-:Y:S04]  /*56d0*/  @P2 IMAD R0, R204, UR36, RZ ;  /* 0x00000024cc002c24 */ /* 0x000fe8000f8e02ff */
[----:B-1----:R-:W-:Y:S04]  /*56e0*/  @P2 IMAD.WIDE R4, R0, 0x4, R4 ;  /* 0x0000000400042825 */ /* 0x002fe800078e0204 */
[----:B------:R-:W-:Y:S01]  /*56f0*/  HFMA2 R0, -RZ, RZ, 0, 5.9604644775390625e-08 ;  /* 0x00000001ff007431 */ /* 0x000fe200000001ff */
[----:B-----5:R1:W5:Y:S04]  /*5700*/  @P2 LDG.E R111, desc[UR40][R4.64] ;  /* 0x00000028046f2981 */ /* 0x020368000c1e1900 */
[----:B------:R-:W-:Y:S01]  /*5710*/  @!P2 PRMT R216, R0, 0x7610, R216 ;  /* 0x0000761000d8a816 */ /* 0x000fe200000000d8 */
[----:B-1----:R-:W2:Y:S06]  /*5720*/  @!P2 LDC R111, c[0x0][0x880] ;  /* 0x00022000ff6fab82 */ /* 0x002eac0000000800 */
.L_x_93:
[----:B------:R-:W-:Y:S05]  /*5730*/  @!P4 BRA `(.L_x_94) ;  /* 0x000000000020c947 */ /* 0x000fea0003800000 */
[----:B------:R-:W-:Y:S04]  /*5740*/  ISETP.NE.U32.AND P2, PT, R198, RZ, PT ;  /* 0x000000ffc600720c */ /* 0x000fe80003f45070 */
[----:B------:R-:W-:Y:S11]  /*5750*/  ISETP.NE.AND.EX P2, PT, R199, RZ, PT, P2 ;  /* 0x000000ffc700720c */ /* 0x000ff60003f45320 */
[----:B------:R-:W-:Y:S02]  /*5760*/  @!UPT UIADD3 URZ, UPT, UPT, URZ, URZ, URZ ;  /* 0x000000fffffff290 */ /* 0x000fe4000fffe0ff */
[----:B------:R-:W1:Y:S01]  /*5770*/  @P2 LDC.64 R4, c[0x0][0x8a8] ;  /* 0x00022a00ff042b82 */ /* 0x000e620000000a00 */
[----:B------:R-:W-:Y:S04]  /*5780*/  @P2 IMAD R0, R200, UR36, RZ ;  /* 0x00000024c8002c24 */ /* 0x000fe8000f8e02ff */
[----:B-1----:R-:W-:Y:S05]  /*5790*/  @P2 IMAD.WIDE R4, R0, 0x4, R4 ;  /* 0x0000000400042825 */ /* 0x002fea00078e0204 */
[----:B-----5:R1:W5:Y:S02]  /*57a0*/  @P2 LDG.E R106, desc[UR40][R4.64] ;  /* 0x00000028046a2981 */ /* 0x020364000c1e1900 */
[----:B-1----:R-:W3:Y:S02]  /*57b0*/  @!P2 LDC R106, c[0x0][0x8a0] ;  /* 0x00022800ff6aab82 */ /* 0x002ee40000000800 */
.L_x_94:
[----:B--2--5:R-:W-:Y:S01]  /*57c0*/  @P0 FSETP.NEU.AND P4, PT, R111, RZ, PT ;  /* 0x000000ff6f00020b */ /* 0x024fe20003f8d000 */
[----:B------:R-:W-:Y:S01]  /*57d0*/  IMAD.U32 R0, RZ, RZ, UR4 ;  /* 0x00000004ff007e24 */ /* 0x000fe2000f8e00ff */
[----:B------:R-:W-:Y:S01]  /*57e0*/  @P0 LOP3.LUT P2, RZ, R216, 0xff, RZ, 0xc0, !PT ;  /* 0x000000ffd8ff0812 */ /* 0x000fe2000784c0ff */
[----:B------:R-:W-:Y:S01]  /*57f0*/  BSSY B1, `(.L_x_95) ;  /* 0x0000046000017945 */ /* 0x000fe20003800000 */
[----:B------:R-:W-:Y:S02]  /*5800*/  @P0 SEL R5, RZ, 0xffffffff, P4 ;  /* 0xffffffffff050807 */ /* 0x000fe40002000000 */
[----:B------:R-:W-:Y:S02]  /*5810*/  CS2R R194, SRZ ;  /* 0x0000000000c27805 */ /* 0x000fe4000001ff00 */
[----:B------:R-:W-:Y:S02]  /*5820*/  LEA R16, R109, UR43, 0x3 ;  /* 0x0000002b6d107c11 */ /* 0x000fe4000f8e18ff */
[----:B------:R-:W-:Y:S02]  /*5830*/  CS2R R192, SRZ ;  /* 0x0000000000c07805 */ /* 0x000fe4000001ff00 */
[----:B------:R-:W-:Y:S02]  /*5840*/  @P1 SEL R5, R0, R5, !P2 ;  /* 0x0000000500051207 */ /* 0x000fe40005000000 */
[----:B------:R-:W-:Y:S02]  /*5850*/  CS2R R178, SRZ ;  /* 0x0000000000b27805 */ /* 0x000fe4000001ff00 */
[----:B------:R-:W-:Y:S02]  /*5860*/  SHF.L.U32 R3, R229, 0x1f, RZ ;  /* 0x0000001fe5037819 */ /* 0x000fe400000006ff */
[----:B------:R-:W-:Y:S02]  /*5870*/  CS2R R176, SRZ ;  /* 0x0000000000b07805 */ /* 0x000fe4000001ff00 */
[----:B------:R-:W-:Y:S02]  /*5880*/  @P0 LOP3.LUT R5, R5, 0x1, RZ, 0xc0, !PT ;  /* 0x0000000105050812 */ /* 0x000fe400078ec0ff */
[----:B------:R-:W-:Y:S02]  /*5890*/  CS2R R162, SRZ ;  /* 0x0000000000a27805 */ /* 0x000fe4000001ff00 */
[----:B------:R-:W-:Y:S02]  /*58a0*/  PLOP3.LUT P5, PT, PT, PT, PT, 0x8, 0x80 ;  /* 0x000000000080781c */ /* 0x000fe40003fae170 */
[----:B------:R-:W-:Y:S02]  /*58b0*/  CS2R R160, SRZ ;  /* 0x0000000000a07805 */ /* 0x000fe4000001ff00 */
[----:B------:R-:W-:Y:S02]  /*58c0*/  ISETP.NE.U32.OR P1, PT, R5, 0x1, !P0 ;  /* 0x000000010500780c */ /* 0x000fe40004725470 */
[----:B------:R-:W-:Y:S02]  /*58d0*/  CS2R R146, SRZ ;  /* 0x0000000000927805 */ /* 0x000fe4000001ff00 */
[----:B------:R-:W-:Y:S02]  /*58e0*/  CS2R R144, SRZ ;  /* 0x0000000000907805 */ /* 0x000fe4000001ff00 */
[----:B------:R-:W-:Y:S02]  /*58f0*/  CS2R R130, SRZ ;  /* 0x0000000000827805 */ /* 0x000fe4000001ff00 */
[----:B------:R-:W-:Y:S02]  /*5900*/  CS2R R128, SRZ ;  /* 0x0000000000807805 */ /* 0x000fe4000001ff00 */
[----:B------:R-:W-:Y:S02]  /*5910*/  CS2R R122, SRZ ;  /* 0x00000000007a7805 */ /* 0x000fe4000001ff00 */
[----:B------:R-:W-:Y:S02]  /*5920*/  CS2R R120, SRZ ;  /* 0x0000000000787805 */ /* 0x000fe4000001ff00 */
[----:B------:R-:W-:Y:S04]  /*5930*/  @P1 SHF.L.U32 R4, R227, 0x1f, RZ ;  /* 0x0000001fe3041819 */ /* 0x000fe800000006ff */
[----:B------:R-:W1:Y:S01]  /*5940*/  @P1 SYNCS.PHASECHK.TRANS64.TRYWAIT P0, [UR43+0xe0], R4 ;  /* 0x0000e004ff0015a7 */ /* 0x000e62000800112b */
[----:B------:R2:W4:Y:S01]  /*5950*/  SYNCS.PHASECHK.TRANS64.TRYWAIT P4, [R16+URZ+0x120], R3 ;  /* 0x00012003100075a7 */ /* 0x00052200080811ff */
[----:B-1----:R-:W-:Y:S01]  /*5960*/  @P1 PLOP3.LUT P5, PT, P0, PT, PT, 0x8, 0x80 ;  /* 0x000000000080181c */ /* 0x002fe200007ae170 */
[----:B------:R-:W-:Y:S01]  /*5970*/  @!UPT UIADD3 URZ, UPT, UPT, URZ, URZ, URZ ;  /* 0x000000fffffff290 */ /* 0x000fe2000fffe0ff */
[----:B--2-4-:R-:W-:Y:S11]  /*5980*/  @!P1 BRA `(.L_x_96) ;  /* 0x0000000000b09947 */ /* 0x014ff60003800000 */
[----:B------:R-:W-:Y:S01]  /*5990*/  ISETP.NE.U32.AND P0, PT, RZ, UR38, PT ;  /* 0x00000026ff007c0c */ /* 0x000fe2000bf05070 */
[----:B------:R-:W-:Y:S01]  /*59a0*/  BSSY B0, `(.L_x_97) ;  /* 0x000001a000007945 */ /* 0x000fe20003800000 */
[----:B------:R-:W-:Y:S02]  /*59b0*/  FSETP.NEU.AND P2, PT, R111, RZ, PT ;  /* 0x000000ff6f00720b */ /* 0x000fe40003f4d000 */
[----:B------:R-:W-:Y:S02]  /*59c0*/  CS2R R122, SRZ ;  /* 0x00000000007a7805 */ /* 0x000fe4000001ff00 */
[----:B------:R-:W-:Y:S02]  /*59d0*/  ISETP.NE.AND.EX P0, PT, RZ, UR39, PT, P0 ;  /* 0x00000027ff007c0c */ /* 0x000fe4000bf05300 */
[----:B------:R-:W-:Y:S02]  /*59e0*/  CS2R R120, SRZ ;  /* 0x0000000000787805 */ /* 0x000fe4000001ff00 */
[----:B------:R-:W-:Y:S02]  /*59f0*/  LOP3.LUT P1, RZ, R216, 0xff, RZ, 0xc0, !PT ;  /* 0x000000ffd8ff7812 */ /* 0x000fe4000782c0ff */
[----:B------:R-:W-:Y:S02]  /*5a00*/  CS2R R130, SRZ ;  /* 0x0000000000827805 */ /* 0x000fe4000001ff00 */
[----:B------:R-:W-:Y:S02]  /*5a10*/  SEL R0, RZ, 0xffffffff, P2 ;  /* 0xffffffffff007807 */ /* 0x000fe40001000000 */
[----:B------:R-:W-:Y:S02]  /*5a20*/  CS2R R128, SRZ ;  /* 0x0000000000807805 */ /* 0x000fe4000001ff00 */
[----:B------:R-:W-:Y:S02]  /*5a30*/  SEL R5, RZ, 0xffffffff, P0 ;  /* 0xffffffffff057807 */ /* 0x000fe40000000000 */
[----:B------:R-:W-:Y:S02]  /*5a40*/  CS2R R146, SRZ ;  /* 0x0000000000927805 */ /* 0x000fe4000001ff00 */
[----:B------:R-:W-:Y:S02]  /*5a50*/  CS2R R144, SRZ ;  /* 0x0000000000907805 */ /* 0x000fe4000001ff00 */
[----:B------:R-:W-:Y:S02]  /*5a60*/  CS2R R162, SRZ ;  /* 0x0000000000a27805 */ /* 0x000fe4000001ff00 */
[----:B------:R-:W-:Y:S02]  /*5a70*/  @P3 SEL R0, R5, R0, !P1 ;  /* 0x0000000005003207 */ /* 0x000fe40004800000 */
[----:B------:R-:W-:Y:S02]  /*5a80*/  CS2R R160, SRZ ;  /* 0x0000000000a07805 */ /* 0x000fe4000001ff00 */
[----:B------:R-:W-:Y:S02]  /*5a90*/  CS2R R178, SRZ ;  /* 0x0000000000b27805 */ /* 0x000fe4000001ff00 */
[----:B------:R-:W-:Y:S02]  /*5aa0*/  CS2R R176, SRZ ;  /* 0x0000000000b07805 */ /* 0x000fe4000001ff00 */
[----:B------:R-:W-:Y:S02]  /*5ab0*/  LOP3.LUT R0, R0, 0x1, RZ, 0xc0, !PT ;  /* 0x0000000100007812 */ /* 0x000fe400078ec0ff */
[----:B------:R-:W-:Y:S02]  /*5ac0*/  CS2R R194, SRZ ;  /* 0x0000000000c27805 */ /* 0x000fe4000001ff00 */
[----:B------:R-:W-:Y:S02]  /*5ad0*/  CS2R R192, SRZ ;  /* 0x0000000000c07805 */ /* 0x000fe4000001ff00 */
[----:B------:R-:W-:Y:S01]  /*5ae0*/  ISETP.NE.U32.AND P0, PT, R0, 0x1, PT ;  /* 0x000000010000780c */ /* 0x000fe20003f05070 */
[----:B------:R-:W-:Y:S01]  /*5af0*/  @!UPT UIADD3 URZ, UPT, UPT, URZ, URZ, URZ ;  /* 0x000000fffffff290 */ /* 0x000fe2000fffe0ff */
[----:B------:R-:W-:Y:S11]  /*5b00*/  @!P5 BRA `(.L_x_98) ;  /* 0x00000000000cd947 */ /* 0x000ff60003800000 */
[----:B------:R-:W-:Y:S04]  /*5b10*/  SHF.L.U32 R5, R227, 0x1f, RZ ;  /* 0x0000001fe3057819 */ /* 0x000fe800000006ff */
[----:B------:R-:W1:Y:S02]  /*5b20*/  SYNCS.PHASECHK.TRANS64.TRYWAIT P1, [UR43+0xe0], R5 ;  /* 0x0000e005ff0075a7 */ /* 0x000e64000802112b */
[----:B-1----:R-:W-:Y:S05]  /*5b30*/  @!P1 BRA `(.L_x_99) ;  /* 0x0000002c00449947 */ /* 0x002fea0003800000 */
.L_x_98:
[----:B------:R-:W-:Y:S05]  /*5b40*/  BSYNC B0 ;  /* 0x0000000000007941 */ /* 0x000fea0003800000 */
.L_x_97:
[----:B------:R2:W4:Y:S01]  /*5b50*/  @P0 LDS.128 R120, [R224+UR43+0x200] ;  /* 0x0002002be0780984 */ /* 0x0005220008000c00 */
[----:B------:R-:W-:Y:S01]  /*5b60*/  UIADD3 UR4, UPT, UPT, UR43, 0xe8, URZ ;  /* 0x000000e82b047890 */ /* 0x000fe2000fffe0ff */
[----:B------:R-:W-:Y:S02]  /*5b70*/  LOP3.LUT R227, R227, 0x1, RZ, 0x3c, !PT ;  /* 0x00000001e3e37812 */ /* 0x000fe400078e3cff */
[----:B------:R2:W1:Y:S01]  /*5b80*/  @P0 LDS.128 R128, [R220+0x200] ;  /* 0x00020000dc800984 */ /* 0x0004620000000c00 */
[----:B------:R-:W-:Y:S03]  /*5b90*/  UPRMT UR4, UR37, 0x654, UR4 ;  /* 0x0000065425047896 */ /* 0x000fe60008000004 */
[----:B------:R2:W1:Y:S04]  /*5ba0*/  @P0 LDS.128 R144, [R224+UR43+0x1200] ;  /* 0x0012002be0900984 */ /* 0x0004680008000c00 */
[----:B------:R2:W1:Y:S04]  /*5bb0*/  @P0 LDS.128 R160, [R219+0x200] ;  /* 0x00020000dba00984 */ /* 0x0004680000000c00 */
[----:B------:R2:W1:Y:S04]  /*5bc0*/  @P0 LDS.128 R176, [R224+UR43+0x2200] ;  /* 0x0022002be0b00984 */ /* 0x0004680008000c00 */
[----:B------:R2:W1:Y:S01]  /*5bd0*/  @P0 LDS.128 R192, [R218+0x200] ;  /* 0x00020000dac00984 */ /* 0x0004620000000c00 */
[----:B------:R-:W-:Y:S01]  /*5be0*/  @!PT LDS RZ, [RZ] ;  /* 0x00000000fffff984 */ /* 0x000fe20000000800 */
[----:B------:R-:W-:Y:S01]  /*5bf0*/  @!PT LDS RZ, [RZ] ;  /* 0x00000000fffff984 */ /* 0x000fe20000000800 */
[----:B------:R-:W-:Y:S01]  /*5c00*/  @!PT LDS RZ, [RZ] ;  /* 0x00000000fffff984 */ /* 0x000fe20000000800 */
[----:B------:R-:W-:Y:S01]  /*5c10*/  @!PT LDS RZ, [RZ] ;  /* 0x00000000fffff984 */ /* 0x000fe20000000800 */
[----:B------:R5:W-:Y:S06]  /*5c20*/  MEMBAR.ALL.CTA ;  /* 0x0000000000007992 */ /* 0x000bec0000008000 */
[----:B-----5:R-:W5:Y:S02]  /*5c30*/  FENCE.VIEW.ASYNC.S ;  /* 0x00000000000073c6 */ /* 0x020f640000000000 */
[----:B-----5:R-:W-:Y:S01]  /*5c40*/  SYNCS.ARRIVE.TRANS64.RED.A1T0 RZ, [UR4], RZ ;  /* 0x000000ffffff79a7 */ /* 0x020fe20008100404 */
.L_x_96:
[----:B------:R-:W-:Y:S05]  /*5c50*/  BSYNC B1 ;  /* 0x0000000000017941 */ /* 0x000fea0003800000 */
.L_x_95:
[----:B------:R-:W-:Y:S05]  /*5c60*/  IMAD R108, R109, 0x60, R2 ;  /* 0x000000606d6c7824 */ /* 0x000fea00078e0202 */
[----:B-1----:R-:W-:Y:S04]  /*5c70*/  SHF.R.U32.HI R0, RZ, 0x15, R108 ;  /* 0x00000015ff007819 */ /* 0x002fe8000001166c */
[----:B------:R-:W-:Y:S01]  /*5c80*/  LOP3.LUT P0, RZ, R0, 0x3, R225, 0x48, !PT ;  /* 0x0000000300ff7812 */ /* 0x000fe200078048e1 */
[----:B------:R-:W-:Y:S01]  /*5c90*/  @!UPT UIADD3 URZ, UPT, UPT, URZ, URZ, URZ ;  /* 0x000000fffffff290 */ /* 0x000fe2000fffe0ff */
[----:B------:R-:W-:Y:S11]  /*5ca0*/  @P4 BRA `(.L_x_100) ;  /* 0x0000000000084947 */ /* 0x000ff60003800000 */
[----:B------:R-:W1:Y:S02]  /*5cb0*/  SYNCS.PHASECHK.TRANS64.TRYWAIT P1, [R16+URZ+0x120], R3 ;  /* 0x00012003100075a7 */ /* 0x000e6400080211ff */
[----:B-1----:R-:W-:Y:S05]  /*5cc0*/  @!P1 BRA `(.L_x_101) ;  /* 0x0000002800f89947 */ /* 0x002fea0003800000 */
.L_x_100:
[----:B------:R-:W-:Y:S05]  /*5cd0*/  @!P0 BRA `(.L_x_102) ;  /* 0x0000000000408947 */ /* 0x000fea0003800000 */
[----:B------:R-:W1:Y:S01]  /*5ce0*/  LDCU.64 UR8, c[0x4][0x70] ;  /* 0x01000e00ff0877ac */ /* 0x000e620008000a00 */
[----:B------:R-:W-:Y:S01]  /*5cf0*/  MOV R15, 0x0 ;  /* 0x00000000000f7802 */ /* 0x000fe20000000f00 */
[----:B------:R-:W-:Y:S02]  /*5d00*/  HFMA2 R12, -RZ, RZ, 0, 5.9604644775390625e-08 ;  /* 0x00000001ff0c7431 */ /* 0x000fe400000001ff */
[----:B------:R-:W-:Y:S02]  /*5d10*/  IMAD.MOV.U32 R8, RZ, RZ, 0x192 ;  /* 0x00000192ff087424 */ /* 0x000fe400078e00ff */
[----:B------:R-:W-:Y:S01]  /*5d20*/  IMAD.MOV.U32 R13, RZ, RZ, RZ ;  /* 0x000000ffff0d7224 */ /* 0x000fe200078e00ff */
[----:B------:R-:W5:Y:S01]  /*5d30*/  LDCU.64 UR6, c[0x4][0x78] ;  /* 0x01000f00ff0677ac */ /* 0x000f620008000a00 */
[----:B------:R-:W2:Y:S01]  /*5d40*/  LDC.64 R14, c[0x4][R15] ;  /* 0x010000000f0e7b82 */ /* 0x000ea20000000a00 */
[----:B------:R-:W3:Y:S01]  /*5d50*/  LDCU.64 UR4, c[0x4][0x10] ;  /* 0x01000200ff0477ac */ /* 0x000ee20008000a00 */
[----:B-1----:R-:W-:Y:S01]  /*5d60*/  MOV R5, UR9 ;  /* 0x0000000900057c02 */ /* 0x002fe20008000f00 */
[----:B------:R-:W-:Y:S01]  /*5d70*/  IMAD.U32 R4, RZ, RZ, UR8 ;  /* 0x00000008ff047e24 */ /* 0x000fe2000f8e00ff */
[----:B-----5:R-:W-:Y:S01]  /*5d80*/  MOV R7, UR7 ;  /* 0x0000000700077c02 */ /* 0x020fe20008000f00 */
[----:B------:R-:W-:Y:S01]  /*5d90*/  IMAD.U32 R6, RZ, RZ, UR6 ;  /* 0x00000006ff067e24 */ /* 0x000fe2000f8e00ff */
[----:B---3--:R-:W-:Y:S01]  /*5da0*/  MOV R11, UR5 ;  /* 0x00000005000b7c02 */ /* 0x008fe20008000f00 */
[----:B------:R-:W-:Y:S02]  /*5db0*/  IMAD.U32 R10, RZ, RZ, UR4 ;  /* 0x00000004ff0a7e24 */ /* 0x000fe4000f8e00ff */
[----:B------:R-:W-:Y:S07]  /*5dc0*/  LEPC R20, `(.L_x_102) ;  /* 0x000000001014794e */ /* 0x000fee0000000000 */
[----:B--2-4-:R-:W-:Y:S05]  /*5dd0*/  CALL.ABS.NOINC R14 ;  /* 0x000000000e007343 */ /* 0x014fea0003c00000 */
.L_x_102:
[----:B------:R-:W-:Y:S05]  /*5de0*/  WARPSYNC.ALL ;  /* 0x0000000000007948 */ /* 0x000fea0003800000 */
[C---:B------:R-:W-:Y:S01]  /*5df0*/  R2UR UR4, R108.reuse ;  /* 0x000000006c0472ca */ /* 0x040fe200000e0000 */
[----:B------:R-:W-:Y:S05]  /*5e00*/  VIADD R0, R108, 0x20 ;  /* 0x000000206c007836 */ /* 0x000fea0000000000 */
[----:B------:R-:W-:Y:S04]  /*5e10*/  SHF.R.U32.HI R0, RZ, 0x15, R0 ;  /* 0x00000015ff007819 */ /* 0x000fe80000011600 */
[----:B------:R-:W-:Y:S03]  /*5e20*/  LOP3.LUT P0, RZ, R0, 0x3, R225, 0x48, !PT ;  /* 0x0000000300ff7812 */ /* 0x000fe600078048e1 */
[----:B------:R-:W1:Y:S10]  /*5e30*/  LDTM.x32 R56, tmem[UR4] ;  /* 0x00000004003879ee */ /* 0x000e7400082c0000 */
[----:B-1----:R-:W-:Y:S05]  /*5e40*/  @!P0 BRA `(.L_x_103) ;  /* 0x0000000000408947 */ /* 0x002fea0003800000 */
        /* <DEDUP_REMOVED lines=16> */
.L_x_103:
[----:B------:R-:W-:Y:S05]  /*5f50*/  WARPSYNC.ALL ;  /* 0x0000000000007948 */ /* 0x000fea0003800000 */
[C---:B------:R-:W-:Y:S01]  /*5f60*/  R2UR UR4, R108.reuse ;  /* 0x000000006c0472ca */ /* 0x040fe200000e0000 */
[----:B------:R-:W-:Y:S05]  /*5f70*/  VIADD R0, R108, 0x40 ;  /* 0x000000406c007836 */ /* 0x000fea0000000000 */
[----:B------:R-:W-:Y:S04]  /*5f80*/  SHF.R.U32.HI R0, RZ, 0x15, R0 ;  /* 0x00000015ff007819 */ /* 0x000fe80000011600 */
[----:B------:R-:W-:Y:S03]  /*5f90*/  LOP3.LUT P0, RZ, R0, 0x3, R225, 0x48, !PT ;  /* 0x0000000300ff7812 */ /* 0x000fe600078048e1 */
[----:B------:R-:W1:Y:S10]  /*5fa0*/  LDTM.x32 R24, tmem[UR4+0x20] ;  /* 0x00002004001879ee */ /* 0x000e7400082c0000 */
        /* <DEDUP_REMOVED lines=17> */
.L_x_104:
[----:B------:R-:W-:Y:S01]  /*60c0*/  LOP3.LUT P0, RZ, R223, 0x60, RZ, 0xc0, !PT ;  /* 0x00000060dfff7812 */ /* 0x000fe2000780c0ff */
[----:B------:R-:W-:Y:S05]  /*60d0*/  WARPSYNC.ALL ;  /* 0x0000000000007948 */ /* 0x000fea0003800000 */
[----:B----4-:R-:W-:Y:S01]  /*60e0*/  F2FP.F16.E4M3.UNPACK_B R118, R120 ;  /* 0x00000078ff76723e */ /* 0x010fe200020006ff */
[C---:B---3--:R-:W-:Y:S01]  /*60f0*/  FMUL R88, R106.reuse, R26 ;  /* 0x0000001a6a587220 */ /* 0x048fe20000400000 */
[----:B------:R-:W-:Y:S01]  /*6100*/  F2FP.F16.E4M3.UNPACK_B R117, R120.H1 ;  /* 0x00000078ff75723e */ /* 0x000fe200030006ff */
[----:B------:R-:W-:Y:S01]  /*6110*/  FMUL R89, R106, R27 ;  /* 0x0000001b6a597220 */ /* 0x000fe20000400000 */
[-C--:B------:R-:W-:Y:S01]  /*6120*/  F2FP.F16.E4M3.UNPACK_B R115, R121.reuse ;  /* 0x00000079ff73723e */ /* 0x080fe200020006ff */
[--C-:B------:R-:W-:Y:S01]  /*6130*/  HADD2.F32 R4, -RZ, R118.reuse.H0_H0 ;  /* 0x20000076ff047230 */ /* 0x100fe20000004100 */
[----:B------:R-:W-:Y:S01]  /*6140*/  F2FP.F16.E4M3.UNPACK_B R113, R121.H1 ;  /* 0x00000079ff71723e */ /* 0x000fe200030006ff */
[----:B------:R-:W-:Y:S01]  /*6150*/  HADD2.F32 R6, -RZ, R118.H1_H1 ;  /* 0x30000076ff067230 */ /* 0x000fe20000004100 */
[----:B------:R-:W-:Y:S01]  /*6160*/  R2UR UR5, R16 ;  /* 0x00000000100572ca */ /* 0x000fe200000e0000 */
[--C-:B------:R-:W-:Y:S01]  /*6170*/  HADD2.F32 R5, -RZ, R117.reuse.H0_H0 ;  /* 0x20000075ff057230 */ /* 0x100fe20000004100 */
[----:B------:R-:W-:Y:S01]  /*6180*/  R2UR UR4, R108 ;  /* 0x000000006c0472ca */ /* 0x000fe200000e0000 */
[----:B------:R-:W-:Y:S02]  /*6190*/  HADD2.F32 R8, -RZ, R117.H1_H1 ;  /* 0x30000075ff087230 */ /* 0x000fe40000004100 */
[C---:B------:R-:W-:Y:S01]  /*61a0*/  FMUL R90, R106.reuse, R28 ;  /* 0x0000001c6a5a7220 */ /* 0x040fe20000400000 */
[--C-:B------:R-:W-:Y:S02]  /*61b0*/  HADD2.F32 R7, -RZ, R115.reuse.H0_H0 ;  /* 0x20000073ff077230 */ /* 0x100fe40000004100 */
[C---:B------:R-:W-:Y:S01]  /*61c0*/  FMUL R91, R106.reuse, R29 ;  /* 0x0000001d6a5b7220 */ /* 0x040fe20000400000 */
[----:B------:R-:W-:Y:S02]  /*61d0*/  HADD2.F32 R10, -RZ, R115.H1_H1 ;  /* 0x30000073ff0a7230 */ /* 0x000fe40000004100 */
[C---:B------:R-:W-:Y:S01]  /*61e0*/  FMUL R92, R106.reuse, R30 ;  /* 0x0000001e6a5c7220 */ /* 0x040fe20000400000 */
[--C-:B------:R-:W-:Y:S02]  /*61f0*/  HADD2.F32 R9, -RZ, R113.reuse.H0_H0 ;  /* 0x20000071ff097230 */ /* 0x100fe40000004100 */
[C---:B------:R-:W-:Y:S01]  /*6200*/  FMUL R93, R106.reuse, R31 ;  /* 0x0000001f6a5d7220 */ /* 0x040fe20000400000 */
[----:B------:R-:W-:Y:S02]  /*6210*/  HADD2.F32 R12, -RZ, R113.H1_H1 ;  /* 0x30000071ff0c7230 */ /* 0x000fe40000004100 */
[C---:B------:R-:W-:Y:S01]  /*6220*/  FMUL R94, R106.reuse, R32 ;  /* 0x000000206a5e7220 */ /* 0x040fe20000400000 */
[----:B------:R-:W-:Y:S01]  /*6230*/  F2FP.F16.E4M3.UNPACK_B R110, R122 ;  /* 0x0000007aff6e723e */ /* 0x000fe200020006ff */
[C---:B------:R-:W-:Y:S01]  /*6240*/  FMUL R95, R106.reuse, R33 ;  /* 0x000000216a5f7220 */ /* 0x040fe20000400000 */
[C---:B------:R-:W-:Y:S01]  /*6250*/  FMUL R96, R106.reuse, R34 ;  /* 0x000000226a607220 */ /* 0x040fe20000400000 */
[----:B------:R-:W-:Y:S01]  /*6260*/  F2FP.F16.E4M3.UNPACK_B R112, R122.H1 ;  /* 0x0000007aff70723e */ /* 0x000fe200030006ff */
[C---:B------:R-:W-:Y:S01]  /*6270*/  FMUL R97, R106.reuse, R35 ;  /* 0x000000236a617220 */ /* 0x040fe20000400000 */
[C---:B------:R-:W-:Y:S01]  /*6280*/  FMUL R56, R106.reuse, R56 ;  /* 0x000000386a387220 */ /* 0x040fe20000400000 */
[----:B------:R-:W-:Y:S01]  /*6290*/  F2FP.F16.E4M3.UNPACK_B R114, R123 ;  /* 0x0000007bff72723e */ /* 0x000fe200020006ff */
[C---:B------:R-:W-:Y:S01]  /*62a0*/  FMUL R57, R106.reuse, R57 ;  /* 0x000000396a397220 */ /* 0x040fe20000400000 */
[C---:B------:R-:W-:Y:S01]  /*62b0*/  FMUL R58, R106.reuse, R58 ;  /* 0x0000003a6a3a7220 */ /* 0x040fe20000400000 */
[----:B------:R-:W-:Y:S01]  /*62c0*/  F2FP.F16.E4M3.UNPACK_B R116, R123.H1 ;  /* 0x0000007bff74723e */ /* 0x000fe200030006ff */
[C---:B------:R-:W-:Y:S01]  /*62d0*/  FFMA R56, R111.reuse, R4, R56 ;  /* 0x000000046f387223 */ /* 0x040fe20000000038 */
[C---:B------:R-:W-:Y:S01]  /*62e0*/  FFMA R57, R111.reuse, R6, R57 ;  /* 0x000000066f397223 */ /* 0x040fe20000000039 */
[-C--:B------:R-:W-:Y:S01]  /*62f0*/  F2FP.F16.E4M3.UNPACK_B R120, R128.reuse ;  /* 0x00000080ff78723e */ /* 0x080fe200020006ff */
[C---:B------:R-:W-:Y:S01]  /*6300*/  FFMA R58, R111.reuse, R5, R58 ;  /* 0x000000056f3a7223 */ /* 0x040fe2000000003a */
[C---:B------:R-:W-:Y:S01]  /*6310*/  FMUL R59, R106.reuse, R59 ;  /* 0x0000003b6a3b7220 */ /* 0x040fe20000400000 */
[----:B------:R-:W-:Y:S01]  /*6320*/  F2FP.F16.E4M3.UNPACK_B R122, R128.H1 ;  /* 0x00000080ff7a723e */ /* 0x000fe200030006ff */
[--C-:B------:R-:W-:Y:S02]  /*6330*/  HADD2.F32 R113, -RZ, R110.reuse.H0_H0 ;  /* 0x2000006eff717230 */ /* 0x100fe40000004100 */
[C---:B------:R-:W-:Y:S01]  /*6340*/  FMUL R60, R106.reuse, R60 ;  /* 0x0000003c6a3c7220 */ /* 0x040fe20000400000 */
[C---:B------:R-:W-:Y:S01]  /*6350*/  FFMA R59, R111.reuse, R8, R59 ;  /* 0x000000086f3b7223 */ /* 0x040fe2000000003b */
[----:B------:R-:W-:Y:S01]  /*6360*/  F2FP.F16.E4M3.UNPACK_B R124, R129 ;  /* 0x00000081ff7c723e */ /* 0x000fe200020006ff */
[----:B------:R-:W-:Y:S02]  /*6370*/  HADD2.F32 R110, -RZ, R110.H1_H1 ;  /* 0x3000006eff6e7230 */ /* 0x000fe40000004100 */
[C---:B------:R-:W-:Y:S01]  /*6380*/  FFMA R60, R111.reuse, R7, R60 ;  /* 0x000000076f3c7223 */ /* 0x040fe2000000003c */
[C---:B------:R-:W-:Y:S01]  /*6390*/  FMUL R61, R106.reuse, R61 ;  /* 0x0000003d6a3d7220 */ /* 0x040fe20000400000 */
[----:B------:R-:W-:Y:S01]  /*63a0*/  F2FP.F16.E4M3.UNPACK_B R126, R129.H1 ;  /* 0x00000081ff7e723e */ /* 0x000fe200030006ff */
[--C-:B------:R-:W-:Y:S02]  /*63b0*/  HADD2.F32 R115, -RZ, R112.reuse.H0_H0 ;  /* 0x20000070ff737230 */ /* 0x100fe40000004100 */
[C---:B------:R-:W-:Y:S01]  /*63c0*/  FMUL R62, R106.reuse, R62 ;  /* 0x0000003e6a3e7220 */ /* 0x040fe20000400000 */
[C---:B------:R-:W-:Y:S01]  /*63d0*/  FFMA R61, R111.reuse, R10, R61 ;  /* 0x0000000a6f3d7223 */ /* 0x040fe2000000003d */
[-C--:B------:R-:W-:Y:S01]  /*63e0*/  F2FP.F16.E4M3.UNPACK_B R128, R130.reuse ;  /* 0x00000082ff80723e */ /* 0x080fe200020006ff */
[----:B------:R-:W-:Y:S02]  /*63f0*/  HADD2.F32 R112, -RZ, R112.H1_H1 ;  /* 0x30000070ff707230 */ /* 0x000fe40000004100 */
[C---:B------:R-:W-:Y:S01]  /*6400*/  FFMA R62, R111.reuse, R9, R62 ;  /* 0x000000096f3e7223 */ /* 0x040fe2000000003e */
[C---:B------:R-:W-:Y:S01]  /*6410*/  FMUL R63, R106.reuse, R63 ;  /* 0x0000003f6a3f7220 */ /* 0x040fe20000400000 */
[----:B------:R-:W-:Y:S01]  /*6420*/  F2FP.F16.E4M3.UNPACK_B R130, R130.H1 ;  /* 0x00000082ff82723e */ /* 0x000fe200030006ff */
[--C-:B------:R-:W-:Y:S01]  /*6430*/  HADD2.F32 R117, -RZ, R114.reuse.H0_H0 ;  /* 0x20000072ff757230 */ /* 0x100fe20000004100 */
[----:B------:R-:W-:Y:S01]  /*6440*/  UIADD3 UR5, UPT, UPT, UR5, 0x140, URZ ;  /* 0x0000014005057890 */ /* 0x000fe2000fffe0ff */
[----:B------:R-:W-:Y:S01]  /*6450*/  FFMA R63, R111, R12, R63 ;  /* 0x0000000c6f3f7223 */ /* 0x000fe2000000003f */
[----:B------:R-:W-:Y:S01]  /*6460*/  F2FP.SATFINITE.E4M3.F32.PACK_AB_MERGE_C R208, R59, R58, RZ ;  /* 0x0000003a3bd0723e */ /* 0x000fe200048070ff */
[C---:B------:R-:W-:Y:S01]  /*6470*/  FMUL R0, R106.reuse, R72 ;  /* 0x000000486a007220 */ /* 0x040fe20000400000 */
[----:B------:R-:W-:Y:S01]  /*6480*/  HADD2.F32 R114, -RZ, R114.H1_H1 ;  /* 0x30000072ff727230 */ /* 0x000fe20000004100 */
[----:B------:R-:W-:Y:S01]  /*6490*/  UPRMT UR5, UR37, 0x654, UR5 ;  /* 0x0000065425057896 */ /* 0x000fe20008000005 */
[----:B------:R-:W-:Y:S01]  /*64a0*/  F2FP.SATFINITE.E4M3.F32.PACK_AB_MERGE_C R208, R57, R56, R208 ;  /* 0x0000003839d0723e */ /* 0x000fe200048070d0 */
[C---:B------:R-:W-:Y:S01]  /*64b0*/  FMUL R3, R106.reuse, R73 ;  /* 0x000000496a037220 */ /* 0x040fe20000400000 */
[----:B------:R-:W-:Y:S01]  /*64c0*/  F2FP.SATFINITE.E4M3.F32.PACK_AB_MERGE_C R209, R63, R62, RZ ;  /* 0x0000003e3fd1723e */ /* 0x000fe200048070ff */
[C---:B------:R-:W-:Y:S01]  /*64d0*/  FMUL R72, R106.reuse, R76 ;  /* 0x0000004c6a487220 */ /* 0x040fe20000400000 */
[--C-:B------:R-:W-:Y:S02]  /*64e0*/  HADD2.F32 R119, -RZ, R116.reuse.H0_H0 ;  /* 0x20000074ff777230 */ /* 0x100fe40000004100 */
[C---:B------:R-:W-:Y:S01]  /*64f0*/  FMUL R73, R106.reuse, R77 ;  /* 0x0000004d6a497220 */ /* 0x040fe20000400000 */
[----:B------:R-:W-:Y:S01]  /*6500*/  F2FP.SATFINITE.E4M3.F32.PACK_AB_MERGE_C R209, R61, R60, R209 ;  /* 0x0000003c3dd1723e */ /* 0x000fe200048070d1 */
[C---:B------:R-:W-:Y:S01]  /*6510*/  FMUL R76, R106.reuse, R80 ;  /* 0x000000506a4c7220 */ /* 0x040fe20000400000 */
[----:B------:R-:W-:Y:S02]  /*6520*/  HADD2.F32 R116, -RZ, R116.H1_H1 ;  /* 0x30000074ff747230 */ /* 0x000fe40000004100 */
[C---:B------:R-:W-:Y:S01]  /*6530*/  FMUL R80, R106.reuse, R84 ;  /* 0x000000546a507220 */ /* 0x040fe20000400000 */
[C---:B------:R-:W-:Y:S01]  /*6540*/  FMUL R84, R106.reuse, R24 ;  /* 0x000000186a547220 */ /* 0x040fe20000400000 */
[--C-:B------:R-:W-:Y:S02]  /*6550*/  HADD2.F32 R118, -RZ, R120.reuse.H0_H0 ;  /* 0x20000078ff767230 */ /* 0x100fe40000004100 */
[C---:B------:R-:W-:Y:S01]  /*6560*/  FMUL R77, R106.reuse, R81 ;  /* 0x000000516a4d7220 */ /* 0x040fe20000400000 */
[C---:B------:R-:W-:Y:S01]  /*6570*/  FMUL R81, R106.reuse, R85 ;  /* 0x000000556a517220 */ /* 0x040fe20000400000 */
[----:B------:R-:W-:Y:S01]  /*6580*/  F2FP.F16.E4M3.UNPACK_B R132, R131 ;  /* 0x00000083ff84723e */ /* 0x000fe200020006ff */
[----:B------:R-:W-:Y:S02]  /*6590*/  HADD2.F32 R120, -RZ, R120.H1_H1 ;  /* 0x30000078ff787230 */ /* 0x000fe40000004100 */
[C---:B------:R-:W-:Y:S01]  /*65a0*/  FMUL R85, R106.reuse, R25 ;  /* 0x000000196a557220 */ /* 0x040fe20000400000 */
[C---:B------:R-:W-:Y:S01]  /*65b0*/  FMUL R64, R106.reuse, R64 ;  /* 0x000000406a407220 */ /* 0x040fe20000400000 */
[----:B------:R-:W-:Y:S01]  /*65c0*/  F2FP.F16.E4M3.UNPACK_B R134, R131.H1 ;  /* 0x00000083ff86723e */ /* 0x000fe200030006ff */
[--C-:B------:R-:W-:Y:S01]  /*65d0*/  HADD2.F32 R121, -RZ, R122.reuse.H0_H0 ;  /* 0x2000007aff797230 */ /* 0x100fe20000004100 */
[----:B------:R-:W1:Y:S01]  /*65e0*/  LDTM.x32 R4, tmem[UR4+0x40] ;  /* 0x00004004000479ee */ /* 0x000e6200082c0000 */
[----:B------:R-:W-:Y:S01]  /*65f0*/  NOP ;  /* 0x0000000000007918 */ /* 0x000fe20000000000 */
[----:B-1----:R-:W-:Y:S01]  /*6600*/  SYNCS.ARRIVE.TRANS64.RED.A1T0 RZ, [UR5], RZ ;  /* 0x000000ffffff79a7 */ /* 0x002fe20008100405 */
[C---:B------:R-:W-:Y:S01]  /*6610*/  FFMA R64, R111.reuse, R113, R64 ;  /* 0x000000716f407223 */ /* 0x040fe20000000040 */
[C---:B------:R-:W-:Y:S01]  /*6620*/  FMUL R65, R106.reuse, R65 ;  /* 0x000000416a417220 */ /* 0x040fe20000400000 */
[----:B------:R-:W-:Y:S01]  /*6630*/  F2FP.F16.E4M3.UNPACK_B R136, R144 ;  /* 0x00000090ff88723e */ /* 0x000fe200020006ff */
[----:B------:R-:W-:Y:S02]  /*6640*/  HADD2.F32 R122, -RZ, R122.H1_H1 ;  /* 0x3000007aff7a7230 */ /* 0x000fe40000004100 */
[C---:B------:R-:W-:Y:S01]  /*6650*/  FMUL R68, R106.reuse, R68 ;  /* 0x000000446a447220 */ /* 0x040fe20000400000 */
[C---:B------:R-:W-:Y:S01]  /*6660*/  FFMA R65, R111.reuse, R110, R65 ;  /* 0x0000006e6f417223 */ /* 0x040fe20000000041 */
[----:B------:R-:W-:Y:S01]  /*6670*/  F2FP.F16.E4M3.UNPACK_B R138, R144.H1 ;  /* 0x00000090ff8a723e */ /* 0x000fe200030006ff */
[--C-:B------:R-:W-:Y:S02]  /*6680*/  HADD2.F32 R123, -RZ, R124.reuse.H0_H0 ;  /* 0x2000007cff7b7230 */ /* 0x100fe40000004100 */
[C---:B------:R-:W-:Y:S01]  /*6690*/  FMUL R69, R106.reuse, R69 ;  /* 0x000000456a457220 */ /* 0x040fe20000400000 */
[----:B------:R-:W-:Y:S02]  /*66a0*/  HADD2.F32 R124, -RZ, R124.H1_H1 ;  /* 0x3000007cff7c7230 */ /* 0x000fe40000004100 */
[C---:B------:R-:W-:Y:S01]  /*66b0*/  FMUL R87, R106.reuse, R87 ;  /* 0x000000576a577220 */ /* 0x040fe20000400000 */
[----:B------:R-:W-:Y:S01]  /*66c0*/  F2FP.F16.E4M3.UNPACK_B R140, R145 ;  /* 0x00000091ff8c723e */ /* 0x000fe200020006ff */
[--C-:B------:R-:W-:Y:S02]  /*66d0*/  HADD2.F32 R127, -RZ, R128.reuse.H0_H0 ;  /* 0x20000080ff7f7230 */ /* 0x100fe40000004100 */
[C---:B------:R-:W-:Y:S01]  /*66e0*/  FMUL R36, R106.reuse, R36 ;  /* 0x000000246a247220 */ /* 0x040fe20000400000 */
[----:B------:R-:W-:Y:S02]  /*66f0*/  HADD2.F32 R128, -RZ, R128.H1_H1 ;  /* 0x30000080ff807230 */ /* 0x000fe40000004100 */
[C---:B------:R-:W-:Y:S01]  /*6700*/  FMUL R37, R106.reuse, R37 ;  /* 0x000000256a257220 */ /* 0x040fe20000400000 */
        /* <DEDUP_REMOVED lines=30> */
[--C-:B------:R-:W-:Y:S02]  /*68f0*/  HADD2.F32 R151, -RZ, R152.reuse.H0_H0 ;  /* 0x20000098ff977230 */ /* 0x100fe40000004100 */
[C---:B------:R-:W-:Y:S01]  /*6900*/  FMUL R13, R106.reuse, R13 ;  /* 0x0000000d6a0d7220 */ /* 0x040fe20000400000 */
[----:B------:R-:W-:Y:S01]  /*6910*/  F2FP.F16.E4M3.UNPACK_B R156, R161 ;  /* 0x000000a1ff9c723e */ /* 0x000fe200020006ff */
[----:B------:R-:W-:Y:S02]  /*6920*/  HADD2.F32 R152, -RZ, R152.H1_H1 ;  /* 0x30000098ff987230 */ /* 0x000fe40000004100 */
[C---:B------:R-:W-:Y:S01]  /*6930*/  FMUL R16, R106.reuse, R16 ;  /* 0x000000106a107220 */ /* 0x040fe20000400000 */
        /* <DEDUP_REMOVED lines=26> */
[C---:B------:R-:W-:Y:S01]  /*6ae0*/  FFMA R66, R111.reuse, R115, R66 ;  /* 0x000000736f427223 */ /* 0x040fe20000000042 */
[C---:B------:R-:W-:Y:S01]  /*6af0*/  FFMA R67, R111.reuse, R112, R67 ;  /* 0x000000706f437223 */ /* 0x040fe20000000043 */
[----:B------:R-:W-:Y:S01]  /*6b00*/  F2FP.F16.E4M3.UNPACK_B R172, R177 ;  /* 0x000000b1ffac723e */ /* 0x000fe200020006ff */
[C---:B------:R-:W-:Y:S01]  /*6b10*/  FFMA R68, R111.reuse, R117, R68 ;  /* 0x000000756f447223 */ /* 0x040fe20000000044 */
[C---:B------:R-:W-:Y:S01]  /*6b20*/  FFMA R69, R111.reuse, R114, R69 ;  /* 0x000000726f457223 */ /* 0x040fe20000000045 */
[----:B------:R-:W-:Y:S01]  /*6b30*/  F2FP.F16.E4M3.UNPACK_B R174, R177.H1 ;  /* 0x000000b1ffae723e */ /* 0x000fe200030006ff */
[----:B------:R-:W-:Y:S01]  /*6b40*/  FFMA R70, R111, R119, R70 ;  /* 0x000000776f467223 */ /* 0x000fe20000000046 */
[----:B------:R-:W-:Y:S01]  /*6b50*/  F2FP.SATFINITE.E4M3.F32.PACK_AB_MERGE_C R210, R67, R66, RZ ;  /* 0x0000004243d2723e */ /* 0x000fe200048070ff */
[--C-:B------:R-:W-:Y:S02]  /*6b60*/  HADD2.F32 R167, -RZ, R168.reuse.H0_H0 ;  /* 0x200000a8ffa77230 */ /* 0x100fe40000004100 */
[C---:B------:R-:W-:Y:S01]  /*6b70*/  FMUL R71, R106.reuse, R71 ;  /* 0x000000476a477220 */ /* 0x040fe20000400000 */
[----:B------:R-:W-:Y:S01]  /*6b80*/  HADD2.F32 R168, -RZ, R168.H1_H1 ;  /* 0x300000a8ffa87230 */ /* 0x000fe20000004100 */
[----:B------:R-:W-:Y:S01]  /*6b90*/  F2FP.SATFINITE.E4M3.F32.PACK_AB_MERGE_C R210, R65, R64, R210 ;  /* 0x0000004041d2723e */ /* 0x000fe200048070d2 */
[--C-:B------:R-:W-:Y:S02]  /*6ba0*/  HADD2.F32 R171, -RZ, R172.reuse.H0_H0 ;  /* 0x200000acffab7230 */ /* 0x100fe40000004100 */
[C---:B------:R-:W-:Y:S01]  /*6bb0*/  FFMA R71, R111.reuse, R116, R71 ;  /* 0x000000746f477223 */ /* 0x040fe20000000047 */
[C---:B------:R-:W-:Y:S01]  /*6bc0*/  FFMA R0, R111.reuse, R118, R0 ;  /* 0x000000766f007223 */ /* 0x040fe20000000000 */
[----:B------:R-:W-:Y:S01]  /*6bd0*/  FFMA R3, R111, R120, R3 ;  /* 0x000000786f037223 */ /* 0x000fe20000000003 */
[----:B------:R-:W-:Y:S02]  /*6be0*/  HADD2.F32 R172, -RZ, R172.H1_H1 ;  /* 0x300000acffac7230 */ /* 0x000fe40000004100 */
[C---:B------:R-:W-:Y:S01]  /*6bf0*/  FMUL R74, R106.reuse, R74 ;  /* 0x0000004a6a4a7220 */ /* 0x040fe20000400000 */
[----:B------:R-:W-:Y:S01]  /*6c00*/  F2FP.SATFINITE.E4M3.F32.PACK_AB_MERGE_C R70, R71, R70, RZ ;  /* 0x000000464746723e */ /* 0x000fe200048070ff */
[C---:B------:R-:W-:Y:S01]  /*6c10*/  FMUL R75, R106.reuse, R75 ;  /* 0x0000004b6a4b7220 */ /* 0x040fe20000400000 */
[--C-:B------:R-:W-:Y:S02]  /*6c20*/  HADD2.F32 R125, -RZ, R126.reuse.H0_H0 ;  /* 0x2000007eff7d7230 */ /* 0x100fe40000004100 */
[----:B------:R-:W-:Y:S01]  /*6c30*/  FFMA R74, R111, R121, R74 ;  /* 0x000000796f4a7223 */ /* 0x000fe2000000004a */
[----:B------:R-:W-:Y:S01]  /*6c40*/  F2FP.SATFINITE.E4M3.F32.PACK_AB_MERGE_C R211, R69, R68, R70 ;  /* 0x0000004445d3723e */ /* 0x000fe20004807046 */
[C---:B------:R-:W-:Y:S01]  /*6c50*/  FFMA R75, R111.reuse, R122, R75 ;  /* 0x0000007a6f4b7223 */ /* 0x040fe2000000004b */
[C---:B------:R-:W-:Y:S01]  /*6c60*/  FFMA R72, R111.reuse, R123, R72 ;  /* 0x0000007b6f487223 */ /* 0x040fe20000000048 */
[----:B------:R-:W-:Y:S01]  /*6c70*/  F2FP.F16.E4M3.UNPACK_B R176, R178 ;  /* 0x000000b2ffb0723e */ /* 0x000fe200020006ff */
[----:B------:R-:W-:Y:S01]  /*6c80*/  FFMA R73, R111, R124, R73 ;  /* 0x0000007c6f497223 */ /* 0x000fe20000000049 */
[----:B------:R1:W-:Y:S01]  /*6c90*/  STS.128 [R224+UR43+0x3200], R208 ;  /* 0x003200d0e0007988 */ /* 0x0003e20008000c2b */
[----:B------:R-:W-:Y:S01]  /*6ca0*/  F2FP.SATFINITE.E4M3.F32.PACK_AB_MERGE_C R74, R75, R74, RZ ;  /* 0x0000004a4b4a723e */ /* 0x000fe200048070ff */
[C---:B------:R-:W-:Y:S01]  /*6cb0*/  FMUL R78, R106.reuse, R78 ;  /* 0x0000004e6a4e7220 */ /* 0x040fe20000400000 */
[----:B------:R-:W-:Y:S02]  /*6cc0*/  HADD2.F32 R126, -RZ, R126.H1_H1 ;  /* 0x3000007eff7e7230 */ /* 0x000fe40000004100 */
[C---:B------:R-:W-:Y:S01]  /*6cd0*/  FMUL R79, R106.reuse, R79 ;  /* 0x0000004f6a4f7220 */ /* 0x040fe20000400000 */
[----:B------:R-:W-:Y:S02]  /*6ce0*/  HADD2.F32 R129, -RZ, R130.H0_H0 ;  /* 0x20000082ff817230 */ /* 0x000fe40000004100 */
[C---:B------:R-:W-:Y:S01]  /*6cf0*/  FFMA R78, R111.reuse, R125, R78 ;  /* 0x0000007d6f4e7223 */ /* 0x040fe2000000004e */
[----:B------:R-:W-:Y:S01]  /*6d00*/  F2FP.F16.E4M3.UNPACK_B R178, R178.H1 ;  /* 0x000000b2ffb2723e */ /* 0x000fe200030006ff */
[C---:B------:R-:W-:Y:S01]  /*6d10*/  FFMA R79, R111.reuse, R126, R79 ;  /* 0x0000007e6f4f7223 */ /* 0x040fe2000000004f */
[C---:B------:R-:W-:Y:S01]  /*6d20*/  FFMA R76, R111.reuse, R127, R76 ;  /* 0x0000007f6f4c7223 */ /* 0x040fe2000000004c */
[----:B------:R-:W-:Y:S01]  /*6d30*/  F2FP.F16.E4M3.UNPACK_B R180, R179 ;  /* 0x000000b3ffb4723e */ /* 0x000fe200020006ff */
[----:B------:R-:W-:Y:S01]  /*6d40*/  FFMA R77, R111, R128, R77 ;  /* 0x000000806f4d7223 */ /* 0x000fe2000000004d */
[--C-:B------:R-:W-:Y:S01]  /*6d50*/  HADD2.F32 R175, -RZ, R176.reuse.H0_H0 ;  /* 0x200000b0ffaf7230 */ /* 0x100fe20000004100 */
[----:B------:R-:W-:Y:S01]  /*6d60*/  F2FP.SATFINITE.E4M3.F32.PACK_AB_MERGE_C R78, R79, R78, RZ ;  /* 0x0000004e4f4e723e */ /* 0x000fe200048070ff */
[----:B------:R-:W-:Y:S02]  /*6d70*/  HADD2.F32 R176, -RZ, R176.H1_H1 ;  /* 0x300000b0ffb07230 */ /* 0x000fe40000004100 */
[C---:B------:R-:W-:Y:S01]  /*6d80*/  FMUL R82, R106.reuse, R82 ;  /* 0x000000526a527220 */ /* 0x040fe20000400000 */
[----:B------:R-:W-:Y:S02]  /*6d90*/  HADD2.F32 R130, -RZ, R130.H1_H1 ;  /* 0x30000082ff827230 */ /* 0x000fe40000004100 */
[C---:B------:R-:W-:Y:S01]  /*6da0*/  FMUL R83, R106.reuse, R83 ;  /* 0x000000536a537220 */ /* 0x040fe20000400000 */
[--C-:B------:R-:W-:Y:S02]  /*6db0*/  HADD2.F32 R133, -RZ, R134.reuse.H0_H0 ;  /* 0x20000086ff857230 */ /* 0x100fe40000004100 */
[C---:B------:R-:W-:Y:S01]  /*6dc0*/  FFMA R82, R111.reuse, R129, R82 ;  /* 0x000000816f527223 */ /* 0x040fe20000000052 */
[----:B------:R-:W-:Y:S01]  /*6dd0*/  F2FP.F16.E4M3.UNPACK_B R182, R179.H1 ;  /* 0x000000b3ffb6723e */ /* 0x000fe200030006ff */
[----:B------:R-:W-:Y:S02]  /*6de0*/  HADD2.F32 R134, -RZ, R134.H1_H1 ;  /* 0x30000086ff867230 */ /* 0x000fe40000004100 */
        /* <DEDUP_REMOVED lines=8> */
[----:B------:R-:W-:Y:S01]  /*6e70*/  HADD2.F32 R137, -RZ, R138.H0_H0 ;  /* 0x2000008aff897230 */ /* 0x000fe20000004100 */
[----:B-1----:R-:W-:Y:S01]  /*6e80*/  F2FP.SATFINITE.E4M3.F32.PACK_AB_MERGE_C R208, R3, R0, R74 ;  /* 0x0000000003d0723e */ /* 0x002fe2000480704a */
[----:B------:R-:W-:Y:S01]  /*6e90*/  HADD2.F32 R183, -RZ, R184.H0_H0 ;  /* 0x200000b8ffb77230 */ /* 0x000fe20000004100 */
[----:B------:R-:W-:Y:S01]  /*6ea0*/  F2FP.SATFINITE.E4M3.F32.PACK_AB_MERGE_C R209, R73, R72, R78 ;  /* 0x0000004849d1723e */ /* 0x000fe2000480704e */
[----:B------:R-:W-:Y:S01]  /*6eb0*/  FFMA R86, R111, R133, R86 ;  /* 0x000000856f567223 */ /* 0x000fe20000000056 */
[----:B------:R-:W-:Y:S01]  /*6ec0*/  HADD2.F32 R138, -RZ, R138.H1_H1 ;  /* 0x3000008aff8a7230 */ /* 0x000fe20000004100 */
[----:B------:R-:W-:Y:S01]  /*6ed0*/  F2FP.SATFINITE.E4M3.F32.PACK_AB_MERGE_C R210, R77, R76, R82 ;  /* 0x0000004c4dd2723e */ /* 0x000fe20004807052 */
[C---:B------:R-:W-:Y:S01]  /*6ee0*/  FFMA R87, R111.reuse, R134, R87 ;  /* 0x000000866f577223 */ /* 0x040fe20000000057 */
[C---:B------:R-:W-:Y:S01]  /*6ef0*/  FFMA R84, R111.reuse, R135, R84 ;  /* 0x000000876f547223 */ /* 0x040fe20000000054 */
[C---:B------:R-:W-:Y:S01]  /*6f00*/  FFMA R85, R111.reuse, R136, R85 ;  /* 0x000000886f557223 */ /* 0x040fe20000000055 */
[--C-:B------:R-:W-:Y:S02]  /*6f10*/  HADD2.F32 R141, -RZ, R142.reuse.H0_H0 ;  /* 0x2000008eff8d7230 */ /* 0x100fe40000004100 */
[----:B------:R-:W-:Y:S01]  /*6f20*/  FFMA R88, R111, R137, R88 ;  /* 0x000000896f587223 */ /* 0x000fe20000000058 */
[----:B------:R-:W-:Y:S01]  /*6f30*/  HADD2.F32 R142, -RZ, R142.H1_H1 ;  /* 0x3000008eff8e7230 */ /* 0x000fe20000004100 */
[----:B------:R-:W-:Y:S01]  /*6f40*/  F2FP.SATFINITE.E4M3.F32.PACK_AB_MERGE_C R86, R87, R86, RZ ;  /* 0x000000565756723e */ /* 0x000fe200048070ff */
[C---:B------:R-:W-:Y:S01]  /*6f50*/  FFMA R89, R111.reuse, R138, R89 ;  /* 0x0000008a6f597223 */ /* 0x040fe20000000059 */
[C---:B------:R-:W-:Y:S01]  /*6f60*/  FFMA R90, R111.reuse, R139, R90 ;  /* 0x0000008b6f5a7223 */ /* 0x040fe2000000005a */
[----:B------:R-:W-:Y:S01]  /*6f70*/  FFMA R91, R111, R140, R91 ;  /* 0x0000008c6f5b7223 */ /* 0x000fe2000000005b */
[--C-:B------:R-:W-:Y:S01]  /*6f80*/  HADD2.F32 R145, -RZ, R146.reuse.H0_H0 ;  /* 0x20000092ff917230 */ /* 0x100fe20000004100 */
[----:B------:R-:W-:Y:S01]  /*6f90*/  F2FP.SATFINITE.E4M3.F32.PACK_AB_MERGE_C R211, R81, R80, R86 ;  /* 0x0000005051d3723e */ /* 0x000fe20004807056 */
[----:B------:R-:W-:Y:S01]  /*6fa0*/  FFMA R92, R111, R141, R92 ;  /* 0x0000008d6f5c7223 */ /* 0x000fe2000000005c */
[----:B------:R-:W-:Y:S01]  /*6fb0*/  HADD2.F32 R146, -RZ, R146.H1_H1 ;  /* 0x30000092ff927230 */ /* 0x000fe20000004100 */
[----:B------:R-:W-:Y:S01]  /*6fc0*/  F2FP.SATFINITE.E4M3.F32.PACK_AB_MERGE_C R88, R89, R88, RZ ;  /* 0x000000585958723e */ /* 0x000fe200048070ff */
[C---:B------:R-:W-:Y:S01]  /*6fd0*/  FFMA R93, R111.reuse, R142, R93 ;  /* 0x0000008e6f5d7223 */ /* 0x040fe2000000005d */
[----:B------:R1:W-:Y:S01]  /*6fe0*/  STS.128 [R220+0x3200], R208 ;  /* 0x003200d0dc007388 */ /* 0x0003e20000000c00 */
[----:B------:R-:W-:Y:S01]  /*6ff0*/  FFMA R94, R111, R143, R94 ;  /* 0x0000008f6f5e7223 */ /* 0x000fe2000000005e */
[----:B------:R-:W-:Y:S01]  /*7000*/  F2FP.SATFINITE.E4M3.F32.PACK_AB_MERGE_C R84, R85, R84, R88 ;  /* 0x000000545554723e */ /* 0x000fe20004807058 */
[----:B------:R-:W-:Y:S01]  /*7010*/  FFMA R95, R111, R144, R95 ;  /* 0x000000906f5f7223 */ /* 0x000fe2000000005f */
[----:B------:R-:W-:Y:S01]  /*7020*/  HADD2.F32 R149, -RZ, R150.H0_H0 ;  /* 0x20000096ff957230 */ /* 0x000fe20000004100 */
[----:B------:R-:W-:Y:S01]  /*7030*/  F2FP.SATFINITE.E4M3.F32.PACK_AB_MERGE_C R85, R93, R92, RZ ;  /* 0x0000005c5d55723e */ /* 0x000fe200048070ff */
[C---:B------:R-:W-:Y:S01]  /*7040*/  FFMA R96, R111.reuse, R145, R96 ;  /* 0x000000916f607223 */ /* 0x040fe20000000060 */
[C---:B------:R-:W-:Y:S01]  /*7050*/  FFMA R97, R111.reuse, R146, R97 ;  /* 0x000000926f617223 */ /* 0x040fe20000000061 */
[----:B------:R-:W-:Y:S01]  /*7060*/  FFMA R36, R111, R147, R36 ;  /* 0x000000936f247223 */ /* 0x000fe20000000024 */
[----:B------:R-:W-:Y:S01]  /*7070*/  F2FP.SATFINITE.E4M3.F32.PACK_AB_MERGE_C R85, R91, R90, R85 ;  /* 0x0000005a5b55723e */ /* 0x000fe20004807055 */
[----:B------:R-:W-:Y:S01]  /*7080*/  FFMA R37, R111, R148, R37 ;  /* 0x000000946f257223 */ /* 0x000fe20000000025 */
[----:B------:R-:W-:Y:S01]  /*7090*/  HADD2.F32 R184, -RZ, R184.H1_H1 ;  /* 0x300000b8ffb87230 */ /* 0x000fe20000004100 */
[----:B------:R-:W-:Y:S01]  /*70a0*/  F2FP.SATFINITE.E4M3.F32.PACK_AB_MERGE_C R86, R97, R96, RZ ;  /* 0x000000606156723e */ /* 0x000fe200048070ff */
[C---:B------:R-:W-:Y:S01]  /*70b0*/  FMUL R38, R106.reuse, R38 ;  /* 0x000000266a267220 */ /* 0x040fe20000400000 */
[----:B------:R-:W-:Y:S02]  /*70c0*/  HADD2.F32 R150, -RZ, R150.H1_H1 ;  /* 0x30000096ff967230 */ /* 0x000fe40000004100 */
[C---:B------:R-:W-:Y:S01]  /*70d0*/  FMUL R39, R106.reuse, R39 ;  /* 0x000000276a277220 */ /* 0x040fe20000400000 */
[--C-:B------:R-:W-:Y:S01]  /*70e0*/  HADD2.F32 R153, -RZ, R154.reuse.H0_H0 ;  /* 0x2000009aff997230 */ /* 0x100fe20000004100 */
[----:B------:R-:W-:Y:S01]  /*70f0*/  F2FP.SATFINITE.E4M3.F32.PACK_AB_MERGE_C R86, R95, R94, R86 ;  /* 0x0000005e5f56723e */ /* 0x000fe20004807056 */
[C---:B------:R-:W-:Y:S01]  /*7100*/  FFMA R38, R111.reuse, R149, R38 ;  /* 0x000000956f267223 */ /* 0x040fe20000000026 */
[C---:B------:R-:W-:Y:S01]  /*7110*/  FFMA R39, R111.reuse, R150, R39 ;  /* 0x000000966f277223 */ /* 0x040fe20000000027 */
[C---:B------:R-:W-:Y:S01]  /*7120*/  FFMA R40, R111.reuse, R151, R40 ;  /* 0x000000976f287223 */ /* 0x040fe20000000028 */
[----:B------:R-:W-:Y:S01]  /*7130*/  FFMA R41, R111, R152, R41 ;  /* 0x000000986f297223 */ /* 0x000fe20000000029 */
[C---:B------:R-:W-:Y:S01]  /*7140*/  FMUL R42, R106.reuse, R42 ;  /* 0x0000002a6a2a7220 */ /* 0x040fe20000400000 */
[----:B------:R-:W-:Y:S01]  /*7150*/  HADD2.F32 R154, -RZ, R154.H1_H1 ;  /* 0x3000009aff9a7230 */ /* 0x000fe20000004100 */
[----:B------:R-:W-:Y:S01]  /*7160*/  F2FP.SATFINITE.E4M3.F32.PACK_AB_MERGE_C R38, R39, R38, RZ ;  /* 0x000000262726723e */ /* 0x000fe200048070ff */
[C---:B------:R-:W-:Y:S01]  /*7170*/  FMUL R43, R106.reuse, R43 ;  /* 0x0000002b6a2b7220 */ /* 0x040fe20000400000 */
[--C-:B------:R-:W-:Y:S02]  /*7180*/  HADD2.F32 R157, -RZ, R158.reuse.H0_H0 ;  /* 0x2000009eff9d7230 */ /* 0x100fe40000004100 */
[----:B------:R-:W-:Y:S01]  /*7190*/  FFMA R42, R111, R153, R42 ;  /* 0x000000996f2a7223 */ /* 0x000fe2000000002a */
[----:B------:R-:W-:Y:S01]  /*71a0*/  F2FP.SATFINITE.E4M3.F32.PACK_AB_MERGE_C R87, R37, R36, R38 ;  /* 0x000000242557723e */ /* 0x000fe20004807026 */
[C---:B------:R-:W-:Y:S01]  /*71b0*/  FFMA R43, R111.reuse, R154, R43 ;  /* 0x0000009a6f2b7223 */ /* 0x040fe2000000002b */
[C---:B------:R-:W-:Y:S01]  /*71c0*/  FFMA R44, R111.reuse, R155, R44 ;  /* 0x0000009b6f2c7223 */ /* 0x040fe2000000002c */
[----:B------:R-:W-:Y:S01]  /*71d0*/  FFMA R45, R111, R156, R45 ;  /* 0x0000009c6f2d7223 */ /* 0x000fe2000000002d */
[----:B------:R-:W-:Y:S01]  /*71e0*/  F2FP.F16.E4M3.UNPACK_B R186, R192.H1 ;  /* 0x000000c0ffba723e */ /* 0x000fe200030006ff */
[----:B------:R1:W-:Y:S01]  /*71f0*/  STS.128 [R224+UR43+0x4200], R84 ;  /* 0x00420054e0007988 */ /* 0x0003e20008000c2b */
        /* <DEDUP_REMOVED lines=10> */
[----:B------:R-:W-:Y:S01]  /*72a0*/  F2FP.F16.E4M3.UNPACK_B R188, R193 ;  /* 0x000000c1ffbc723e */ /* 0x000fe200020006ff */
[C---:B------:R-:W-:Y:S01]  /*72b0*/  FMUL R50, R106.reuse, R50 ;  /* 0x000000326a327220 */ /* 0x040fe20000400000 */
[----:B------:R-:W-:Y:S01]  /*72c0*/  HADD2.F32 R162, -RZ, R162.H1_H1 ;  /* 0x300000a2ffa27230 */ /* 0x000fe20000004100 */
[----:B------:R-:W-:Y:S01]  /*72d0*/  F2FP.SATFINITE.E4M3.F32.PACK_AB_MERGE_C R46, R47, R46, RZ ;  /* 0x0000002e2f2e723e */ /* 0x000fe200048070ff */
[C---:B------:R-:W-:Y:S01]  /*72e0*/  FMUL R51, R106.reuse, R51 ;  /* 0x000000336a337220 */ /* 0x040fe20000400000 */
[----:B------:R-:W-:Y:S02]  /*72f0*/  HADD2.F32 R165, -RZ, R166.H0_H0 ;  /* 0x200000a6ffa57230 */ /* 0x000fe40000004100 */
[----:B------:R-:W-:Y:S01]  /*7300*/  FFMA R50, R111, R161, R50 ;  /* 0x000000a16f327223 */ /* 0x000fe20000000032 */
[----:B------:R-:W-:Y:S01]  /*7310*/  F2FP.SATFINITE.E4M3.F32.PACK_AB_MERGE_C R41, R45, R44, R46 ;  /* 0x0000002c2d29723e */ /* 0x000fe2000480702e */
[C---:B------:R-:W-:Y:S01]  /*7320*/  FFMA R51, R111.reuse, R162, R51 ;  /* 0x000000a26f337223 */ /* 0x040fe20000000033 */
[C---:B------:R-:W-:Y:S01]  /*7330*/  FFMA R52, R111.reuse, R163, R52 ;  /* 0x000000a36f347223 */ /* 0x040fe20000000034 */
[----:B------:R-:W-:Y:S01]  /*7340*/  FFMA R53, R111, R164, R53 ;  /* 0x000000a46f357223 */ /* 0x000fe20000000035 */
[----:B------:R-:W-:Y:S01]  /*7350*/  F2FP.F16.E4M3.UNPACK_B R190, R193.H1 ;  /* 0x000000c1ffbe723e */ /* 0x000fe200030006ff */
[--C-:B------:R-:W-:Y:S01]  /*7360*/  HADD2.F32 R187, -RZ, R188.reuse.H0_H0 ;  /* 0x200000bcffbb7230 */ /* 0x100fe20000004100 */
[----:B------:R-:W-:Y:S01]  /*7370*/  F2FP.SATFINITE.E4M3.F32.PACK_AB_MERGE_C R42, R51, R50, RZ ;  /* 0x00000032332a723e */ /* 0x000fe200048070ff */
[----:B------:R-:W-:Y:S02]  /*7380*/  HADD2.F32 R188, -RZ, R188.H1_H1 ;  /* 0x300000bcffbc7230 */ /* 0x000fe40000004100 */
[C---:B------:R-:W-:Y:S01]  /*7390*/  FMUL R54, R106.reuse, R54 ;  /* 0x000000366a367220 */ /* 0x040fe20000400000 */
[----:B------:R-:W-:Y:S01]  /*73a0*/  HADD2.F32 R166, -RZ, R166.H1_H1 ;  /* 0x300000a6ffa67230 */ /* 0x000fe20000004100 */
[----:B------:R-:W-:Y:S01]  /*73b0*/  F2FP.SATFINITE.E4M3.F32.PACK_AB_MERGE_C R42, R49, R48, R42 ;  /* 0x00000030312a723e */ /* 0x000fe2000480702a */
[C---:B------:R-:W-:Y:S01]  /*73c0*/  FMUL R55, R106.reuse, R55 ;  /* 0x000000376a377220 */ /* 0x040fe20000400000 */
[--C-:B------:R-:W-:Y:S02]  /*73d0*/  HADD2.F32 R169, -RZ, R170.reuse.H0_H0 ;  /* 0x200000aaffa97230 */ /* 0x100fe40000004100 */
[C---:B------:R-:W-:Y:S01]  /*73e0*/  FFMA R54, R111.reuse, R165, R54 ;  /* 0x000000a56f367223 */ /* 0x040fe20000000036 */
[----:B------:R-:W-:Y:S02]  /*73f0*/  HADD2.F32 R170, -RZ, R170.H1_H1 ;  /* 0x300000aaffaa7230 */ /* 0x000fe40000004100 */
[C---:B------:R-:W-:Y:S01]  /*7400*/  FFMA R55, R111.reuse, R166, R55 ;  /* 0x000000a66f377223 */ /* 0x040fe20000000037 */
[C---:B------:R-:W-:Y:S01]  /*7410*/  FFMA R4, R111.reuse, R167, R4 ;  /* 0x000000a76f047223 */ /* 0x040fe20000000004 */
[----:B------:R-:W-:Y:S01]  /*7420*/  FFMA R5, R111, R168, R5 ;  /* 0x000000a86f057223 */ /* 0x000fe20000000005 */
[----:B------:R-:W-:Y:S01]  /*7430*/  F2FP.F16.E4M3.UNPACK_B R192, R194 ;  /* 0x000000c2ffc0723e */ /* 0x000fe200020006ff */
[C---:B------:R-:W-:Y:S01]  /*7440*/  FMUL R6, R106.reuse, R6 ;  /* 0x000000066a067220 */ /* 0x040fe20000400000 */
        /* <DEDUP_REMOVED lines=9> */
[----:B------:R1:W-:Y:S01]  /*74e0*/  STS.128 [R219+0x3200], R40 ;  /* 0x00320028db007388 */ /* 0x0003e20000000c00 */
[----:B------:R-:W-:Y:S01]  /*74f0*/  F2FP.SATFINITE.E4M3.F32.PACK_AB_MERGE_C R6, R7, R6, RZ ;  /* 0x000000060706723e */ /* 0x000fe200048070ff */
[----:B------:R-:W-:Y:S02]  /*7500*/  HADD2.F32 R191, -RZ, R192.H0_H0 ;  /* 0x200000c0ffbf7230 */ /* 0x000fe40000004100 */
[C---:B------:R-:W-:Y:S01]  /*7510*/  FMUL R10, R106.reuse, R10 ;  /* 0x0000000a6a0a7220 */ /* 0x040fe20000400000 */
[----:B------:R-:W-:Y:S01]  /*7520*/  HADD2.F32 R174, -RZ, R174.H1_H1 ;  /* 0x300000aeffae7230 */ /* 0x000fe20000004100 */
[----:B------:R-:W-:Y:S01]  /*7530*/  F2FP.SATFINITE.E4M3.F32.PACK_AB_MERGE_C R4, R5, R4, R6 ;  /* 0x000000040504723e */ /* 0x000fe20004807006 */
[----:B------:R-:W-:Y:S02]  /*7540*/  HADD2.F32 R192, -RZ, R192.H1_H1 ;  /* 0x300000c0ffc07230 */ /* 0x000fe40000004100 */
[C---:B------:R-:W-:Y:S01]  /*7550*/  FFMA R10, R111.reuse, R173, R10 ;  /* 0x000000ad6f0a7223 */ /* 0x040fe2000000000a */
[C---:B------:R-:W-:Y:S01]  /*7560*/  FMUL R11, R106.reuse, R11 ;  /* 0x0000000b6a0b7220 */ /* 0x040fe20000400000 */
[--C-:B------:R-:W-:Y:S02]  /*7570*/  HADD2.F32 R177, -RZ, R178.reuse.H0_H0 ;  /* 0x200000b2ffb17230 */ /* 0x100fe40000004100 */
[C---:B------:R-:W-:Y:S01]  /*7580*/  FMUL R14, R106.reuse, R14 ;  /* 0x0000000e6a0e7220 */ /* 0x040fe20000400000 */
[----:B------:R-:W-:Y:S02]  /*7590*/  HADD2.F32 R178, -RZ, R178.H1_H1 ;  /* 0x300000b2ffb27230 */ /* 0x000fe40000004100 */
[C---:B------:R-:W-:Y:S01]  /*75a0*/  FFMA R11, R111.reuse, R174, R11 ;  /* 0x000000ae6f0b7223 */ /* 0x040fe2000000000b */
[C---:B------:R-:W-:Y:S01]  /*75b0*/  FFMA R12, R111.reuse, R175, R12 ;  /* 0x000000af6f0c7223 */ /* 0x040fe2000000000c */
[----:B------:R-:W-:Y:S01]  /*75c0*/  F2FP.F16.E4M3.UNPACK_B R196, R195 ;  /* 0x000000c3ffc4723e */ /* 0x000fe200020006ff */
[C---:B------:R-:W-:Y:S01]  /*75d0*/  FFMA R13, R111.reuse, R176, R13 ;  /* 0x000000b06f0d7223 */ /* 0x040fe2000000000d */
[----:B------:R-:W-:Y:S01]  /*75e0*/  FFMA R14, R111, R177, R14 ;  /* 0x000000b16f0e7223 */ /* 0x000fe2000000000e */
[----:B------:R-:W-:Y:S01]  /*75f0*/  F2FP.F16.E4M3.UNPACK_B R197, R195.H1 ;  /* 0x000000c3ffc5723e */ /* 0x000fe200030006ff */
[C---:B------:R-:W-:Y:S01]  /*7600*/  FMUL R15, R106.reuse, R15 ;  /* 0x0000000f6a0f7220 */ /* 0x040fe20000400000 */
[----:B------:R-:W-:Y:S01]  /*7610*/  HADD2.F32 R181, -RZ, R182.H0_H0 ;  /* 0x200000b6ffb57230 */ /* 0x000fe20000004100 */
[----:B------:R-:W-:Y:S01]  /*7620*/  F2FP.SATFINITE.E4M3.F32.PACK_AB_MERGE_C R10, R11, R10, RZ ;  /* 0x0000000a0b0a723e */ /* 0x000fe200048070ff */
[----:B------:R-:W-:Y:S02]  /*7630*/  HADD2.F32 R195, -RZ, R196.H0_H0 ;  /* 0x200000c4ffc37230 */ /* 0x000fe40000004100 */
[C---:B------:R-:W-:Y:S01]  /*7640*/  FFMA R15, R111.reuse, R178, R15 ;  /* 0x000000b26f0f7223 */ /* 0x040fe2000000000f */
[----:B------:R-:W-:Y:S01]  /*7650*/  FFMA R16, R111, R179, R16 ;  /* 0x000000b36f107223 */ /* 0x000fe20000000010 */
[----:B------:R-:W-:Y:S01]  /*7660*/  F2FP.SATFINITE.E4M3.F32.PACK_AB_MERGE_C R5, R9, R8, R10 ;  /* 0x000000080905723e */ /* 0x000fe2000480700a */
[C---:B------:R-:W-:Y:S01]  /*7670*/  FFMA R17, R111.reuse, R180, R17 ;  /* 0x000000b46f117223 */ /* 0x040fe20000000011 */
[----:B------:R-:W-:Y:S02]  /*7680*/  HADD2.F32 R182, -RZ, R182.H1_H1 ;  /* 0x300000b6ffb67230 */ /* 0x000fe40000004100 */
[C---:B------:R-:W-:Y:S01]  /*7690*/  FMUL R18, R106.reuse, R18 ;  /* 0x000000126a127220 */ /* 0x040fe20000400000 */
[C---:B------:R-:W-:Y:S01]  /*76a0*/  FMUL R19, R106.reuse, R19 ;  /* 0x000000136a137220 */ /* 0x040fe20000400000 */
[--C-:B------:R-:W-:Y:S02]  /*76b0*/  HADD2.F32 R185, -RZ, R186.reuse.H0_H0 ;  /* 0x200000baffb97230 */ /* 0x100fe40000004100 */
[C---:B------:R-:W-:Y:S01]  /*76c0*/  FMUL R22, R106.reuse, R22 ;  /* 0x000000166a167220 */ /* 0x040fe20000400000 */
[----:B------:R-:W-:Y:S02]  /*76d0*/  HADD2.F32 R186, -RZ, R186.H1_H1 ;  /* 0x300000baffba7230 */ /* 0x000fe40000004100 */
[C---:B------:R-:W-:Y:S01]  /*76e0*/  FFMA R18, R111.reuse, R181, R18 ;  /* 0x000000b56f127223 */ /* 0x040fe20000000012 */
[C---:B------:R-:W-:Y:S01]  /*76f0*/  FFMA R19, R111.reuse, R182, R19 ;  /* 0x000000b66f137223 */ /* 0x040fe20000000013 */
[C---:B------:R-:W-:Y:S01]  /*7700*/  FFMA R20, R111.reuse, R183, R20 ;  /* 0x000000b76f147223 */ /* 0x040fe20000000014 */
[C---:B------:R-:W-:Y:S01]  /*7710*/  FFMA R21, R111.reuse, R184, R21 ;  /* 0x000000b86f157223 */ /* 0x040fe20000000015 */
[--C-:B------:R-:W-:Y:S02]  /*7720*/  HADD2.F32 R189, -RZ, R190.reuse.H0_H0 ;  /* 0x200000beffbd7230 */ /* 0x100fe40000004100 */
[C---:B------:R-:W-:Y:S01]  /*7730*/  FFMA R22, R111.reuse, R185, R22 ;  /* 0x000000b96f167223 */ /* 0x040fe20000000016 */
[----:B------:R-:W-:Y:S02]  /*7740*/  HADD2.F32 R190, -RZ, R190.H1_H1 ;  /* 0x300000beffbe7230 */ /* 0x000fe40000004100 */
[C---:B------:R-:W-:Y:S01]  /*7750*/  FMUL R26, R106.reuse, R26 ;  /* 0x0000001a6a1a7220 */ /* 0x040fe20000400000 */
[C---:B------:R-:W-:Y:S01]  /*7760*/  FFMA R23, R111.reuse, R186, R23 ;  /* 0x000000ba6f177223 */ /* 0x040fe20000000017 */
[C---:B------:R-:W-:Y:S01]  /*7770*/  FMUL R27, R106.reuse, R27 ;  /* 0x0000001b6a1b7220 */ /* 0x040fe20000400000 */
        /* <DEDUP_REMOVED lines=9> */
[----:B------:R-:W-:Y:S02]  /*7810*/  HADD2.F32 R196, -RZ, R196.H1_H1 ;  /* 0x300000c4ffc47230 */ /* 0x000fe40000004100 */
[C---:B------:R-:W-:Y:S01]  /*7820*/  FFMA R29, R111.reuse, R192, R29 ;  /* 0x000000c06f1d7223 */ /* 0x040fe2000000001d */
[--C-:B------:R-:W-:Y:S02]  /*7830*/  HADD2.F32 R113, -RZ, R197.reuse.H0_H0 ;  /* 0x200000c5ff717230 */ /* 0x100fe40000004100 */
[C---:B------:R-:W-:Y:S01]  /*7840*/  FFMA R30, R111.reuse, R193, R30 ;  /* 0x000000c16f1e7223 */ /* 0x040fe2000000001e */
[----:B------:R-:W-:Y:S02]  /*7850*/  HADD2.F32 R110, -RZ, R197.H1_H1 ;  /* 0x300000c5ff6e7230 */ /* 0x000fe40000004100 */
[C---:B------:R-:W-:Y:S01]  /*7860*/  FMUL R34, R106.reuse, R34 ;  /* 0x000000226a227220 */ /* 0x040fe20000400000 */
[----:B------:R-:W-:Y:S01]  /*7870*/  FFMA R31, R111, R194, R31 ;  /* 0x000000c26f1f7223 */ /* 0x000fe2000000001f */
[----:B------:R-:W-:Y:S01]  /*7880*/  FMUL R35, R106, R35 ;  /* 0x000000236a237220 */ /* 0x000fe20000400000 */
[----:B------:R-:W-:Y:S01]  /*7890*/  F2FP.SATFINITE.E4M3.F32.PACK_AB_MERGE_C R14, R15, R14, RZ ;  /* 0x0000000e0f0e723e */ /* 0x000fe200048070ff */
[----:B------:R-:W-:Y:S01]  /*78a0*/  FFMA R32, R111, R195, R32 ;  /* 0x000000c36f207223 */ /* 0x000fe20000000020 */
[----:B------:R-:W-:Y:S01]  /*78b0*/  F2FP.SATFINITE.E4M3.F32.PACK_AB_MERGE_C R7, R19, R18, RZ ;  /* 0x000000121307723e */ /* 0x000fe200048070ff */
[C---:B------:R-:W-:Y:S01]  /*78c0*/  FFMA R33, R111.reuse, R196, R33 ;  /* 0x000000c46f217223 */ /* 0x040fe20000000021 */
[C---:B------:R-:W-:Y:S01]  /*78d0*/  FFMA R34, R111.reuse, R113, R34 ;  /* 0x000000716f227223 */ /* 0x040fe20000000022 */
[----:B------:R-:W-:Y:S01]  /*78e0*/  FFMA R35, R111, R110, R35 ;  /* 0x0000006e6f237223 */ /* 0x000fe20000000023 */
[----:B------:R-:W-:Y:S01]  /*78f0*/  F2FP.SATFINITE.E4M3.F32.PACK_AB_MERGE_C R6, R13, R12, R14 ;  /* 0x0000000c0d06723e */ /* 0x000fe2000480700e */
[----:B------:R-:W-:Y:S01]  /*7900*/  BSSY.RECONVERGENT B0, `(.L_x_105) ;  /* 0x000002c000007945 */ /* 0x000fe20003800200 */
[----:B------:R-:W-:Y:S02]  /*7910*/  F2FP.SATFINITE.E4M3.F32.PACK_AB_MERGE_C R7, R17, R16, R7 ;  /* 0x000000101107723e */ /* 0x000fe40004807007 */
[----:B------:R-:W-:Y:S02]  /*7920*/  F2FP.SATFINITE.E4M3.F32.PACK_AB_MERGE_C R22, R23, R22, RZ ;  /* 0x000000161716723e */ /* 0x000fe400048070ff */
[----:B------:R-:W-:Y:S01]  /*7930*/  F2FP.SATFINITE.E4M3.F32.PACK_AB_MERGE_C R26, R27, R26, RZ ;  /* 0x0000001a1b1a723e */ /* 0x000fe200048070ff */
[----:B------:R1:W-:Y:S01]  /*7940*/  STS.128 [R224+UR43+0x5200], R4 ;  /* 0x00520004e0007988 */ /* 0x0003e20008000c2b */
[----:B------:R-:W-:Y:S02]  /*7950*/  F2FP.SATFINITE.E4M3.F32.PACK_AB_MERGE_C R30, R31, R30, RZ ;  /* 0x0000001e1f1e723e */ /* 0x000fe400048070ff */
[----:B------:R-:W-:Y:S02]  /*7960*/  F2FP.SATFINITE.E4M3.F32.PACK_AB_MERGE_C R34, R35, R34, RZ ;  /* 0x000000222322723e */ /* 0x000fe400048070ff */
[----:B------:R-:W-:Y:S02]  /*7970*/  F2FP.SATFINITE.E4M3.F32.PACK_AB_MERGE_C R20, R21, R20, R22 ;  /* 0x000000141514723e */ /* 0x000fe40004807016 */
[----:B------:R-:W-:Y:S02]  /*7980*/  F2FP.SATFINITE.E4M3.F32.PACK_AB_MERGE_C R21, R25, R24, R26 ;  /* 0x000000181915723e */ /* 0x000fe4000480701a */
[----:B------:R-:W-:Y:S02]  /*7990*/  F2FP.SATFINITE.E4M3.F32.PACK_AB_MERGE_C R22, R29, R28, R30 ;  /* 0x0000001c1d16723e */ /* 0x000fe4000480701e */
[----:B------:R-:W-:Y:S02]  /*79a0*/  F2FP.SATFINITE.E4M3.F32.PACK_AB_MERGE_C R23, R33, R32, R34 ;  /* 0x000000202117723e */ /* 0x000fe40004807022 */
[----:B------:R-:W-:Y:S03]  /*79b0*/  IADD3 R109, PT, PT, R109, 0x1, RZ ;  /* 0x000000016d6d7810 */ /* 0x000fe60007ffe0ff */
[----:B------:R1:W-:Y:S01]  /*79c0*/  STS.128 [R218+0x3200], R20 ;  /* 0x00320014da007388 */ /* 0x0003e20000000c00 */
[----:B------:R-:W-:Y:S01]  /*79d0*/  @!PT LDS RZ, [RZ] ;  /* 0x00000000fffff984 */ /* 0x000fe20000000800 */
[----:B------:R-:W-:Y:S01]  /*79e0*/  @!PT LDS RZ, [RZ] ;  /* 0x00000000fffff984 */ /* 0x000fe20000000800 */
[----:B------:R-:W-:Y:S01]  /*79f0*/  @!PT LDS RZ, [RZ] ;  /* 0x00000000fffff984 */ /* 0x000fe20000000800 */
[----:B------:R-:W-:Y:S01]  /*7a00*/  @!PT LDS RZ, [RZ] ;  /* 0x00000000fffff984 */ /* 0x000fe20000000800 */
[----:B------:R3:W-:Y:S07]  /*7a10*/  MEMBAR.ALL.CTA ;  /* 0x0000000000007992 */ /* 0x0007ee0000008000 */
[----:B---3--:R-:W3:Y:S02]  /*7a20*/  FENCE.VIEW.ASYNC.S ;  /* 0x00000000000073c6 */ /* 0x008ee40000000000 */
[----:B---3--:R-:W-:Y:S06]  /*7a30*/  BAR.SYNC.DEFER_BLOCKING 0x1, 0x80 ;  /* 0x0042000000007b1d */ /* 0x008fec0000010000 */
[----:B------:R-:W-:Y:S05]  /*7a40*/  @P0 BRA `(.L_x_106) ;  /* 0x00000000005c0947 */ /* 0x000fea0003800000 */
[----:B------:R-:W-:Y:S01]  /*7a50*/  UIADD3 UR4, UPT, UPT, UR43, 0x3200, URZ ;  /* 0x000032002b047890 */ /* 0x000fe2000fffe0ff */
[----:B------:R-:W-:Y:S01]  /*7a60*/  R2UR UR13, R213 ;  /* 0x00000000d50d72ca */ /* 0x000fe200000e0000 */
[----:B------:R-:W-:Y:S01]  /*7a70*/  UIADD3 UR16, UP0, UPT, UR46, 0x680, URZ ;  /* 0x000006802e107890 */ /* 0x000fe2000ff1e0ff */
[----:B------:R-:W-:Y:S01]  /*7a80*/  R2UR UR14, R215 ;  /* 0x00000000d70e72ca */ /* 0x000fe200000e0000 */
[----:B------:R-:W-:Y:S01]  /*7a90*/  UMOV UR15, UR36 ;  /* 0x00000024000f7c82 */ /* 0x000fe20008000000 */
[----:B------:R-:W-:Y:S01]  /*7aa0*/  UIADD3 UR8, UPT, UPT, UR43, 0x4200, URZ ;  /* 0x000042002b087890 */ /* 0x000fe2000fffe0ff */
[----:B------:R-:W-:Y:S01]  /*7ab0*/  IMAD.U32 R230, RZ, RZ, UR4 ;  /* 0x00000004ffe67e24 */ /* 0x000fe2000f8e00ff */
[----:B------:R-:W-:Y:S01]  /*7ac0*/  UIADD3.X UR17, UPT, UPT, URZ, UR47, URZ, UP0, !UPT ;  /* 0x0000002fff117290 */ /* 0x000fe200087fe4ff */
[----:B------:R-:W-:Y:S01]  /*7ad0*/  UMOV UR11, UR36 ;  /* 0x00000024000b7c82 */ /* 0x000fe20008000000 */
[----:B------:R-:W-:Y:S02]  /*7ae0*/  UIADD3 UR4, UPT, UPT, UR43, 0x5200, URZ ;  /* 0x000052002b047890 */ /* 0x000fe4000fffe0ff */
[----:B------:R-:W-:Y:S01]  /*7af0*/  R2UR UR12, R230 ;  /* 0x00000000e60c72ca */ /* 0x000fe200000e0000 */
[----:B------:R-:W-:Y:S02]  /*7b00*/  UMOV UR7, UR36 ;  /* 0x0000002400077c82 */ /* 0x000fe40008000000 */
[----:B------:R-:W-:Y:S02]  /*7b10*/  UIMAD UR13, UR13, 0x60, URZ ;  /* 0x000000600d0d78a4 */ /* 0x000fe4000f8e02ff */
[----:B------:R-:W-:Y:S02]  /*7b20*/  USHF.L.U32 UR14, UR14, 0x7, URZ ;  /* 0x000000070e0e7899 */ /* 0x000fe400080006ff */
[----:B------:R-:W-:Y:S02]  /*7b30*/  UIADD3 UR9, UPT, UPT, UR13, 0x20, URZ ;  /* 0x000000200d097890 */ /* 0x000fe4000fffe0ff */
[----:B------:R-:W-:Y:S03]  /*7b40*/  UIADD3 UR5, UPT, UPT, UR13, 0x40, URZ ;  /* 0x000000400d057890 */ /* 0x000fe6000fffe0ff */
[----:B------:R-:W-:Y:S01]  /*7b50*/  UMOV UR10, UR14 ;  /* 0x0000000e000a7c82 */ /* 0x000fe20008000000 */
[----:B------:R-:W-:Y:S01]  /*7b60*/  UMOV UR6, UR14 ;  /* 0x0000000e00067c82 */ /* 0x000fe20008000000 */
[----:B------:R3:W-:Y:S02]  /*7b70*/  UTMASTG.3D [UR12], [UR16] ;  /* 0x0000000c100073b5 */ /* 0x0007e40008010000 */
[----:B------:R3:W-:Y:S02]  /*7b80*/  UTMASTG.3D [UR8], [UR16] ;  /* 0x00000008100073b5 */ /* 0x0007e40008010000 */
[----:B------:R3:W-:Y:S01]  /*7b90*/  UTMASTG.3D [UR4], [UR16] ;  /* 0x00000004100073b5 */ /* 0x0007e20008010000 */
[----:B------:R0:W-:Y:S01]  /*7ba0*/  UTMACMDFLUSH ;  /* 0x00000000000079b7 */ /* 0x0001e20000000000 */
[----:B---3--:R-:W-:Y:S04]  /*7bb0*/  DEPBAR.LE SB0, 0x0 ;  /* 0x000080000000791a */ /* 0x008fe80000000000 */
.L_x_106:
[----:B------:R-:W-:Y:S05]  /*7bc0*/  BSYNC.RECONVERGENT B0 ;  /* 0x0000000000007941 */ /* 0x000fea0003800200 */
.L_x_105:
[----:B------:R-:W-:Y:S01]  /*7bd0*/  BAR.SYNC.DEFER_BLOCKING 0x1, 0x80 ;  /* 0x0042000000007b1d */ /* 0x000fe20000010000 */
[----:B------:R-:W-:Y:S01]  /*7be0*/  ISETP.NE.AND P2, PT, R231, RZ, PT ;  /* 0x000000ffe700720c */ /* 0x000fe20003f45270 */
[----:B------:R-:W-:Y:S01]  /*7bf0*/  IMAD.IADD R213, R105, 0x1, R212 ;  /* 0x0000000169d57824 */ /* 0x000fe200078e02d4 */
[----:B------:R-:W-:Y:S01]  /*7c00*/  ISETP.NE.AND P0, PT, R232, 0x2, PT ;  /* 0x00000002e800780c */ /* 0x000fe20003f05270 */
[----:B------:R-:W-:Y:S01]  /*7c10*/  IMAD.IADD R215, R107, 0x1, R214 ;  /* 0x000000016bd77824 */ /* 0x000fe200078e02d6 */
[----:B------:R-:W-:Y:S02]  /*7c20*/  ISETP.NE.AND P1, PT, R109, 0x4, PT ;  /* 0x000000046d00780c */ /* 0x000fe40003f25270 */
[----:B------:R-:W-:Y:S02]  /*7c30*/  SEL R3, RZ, 0x1, P0 ;  /* 0x00000001ff037807 */ /* 0x000fe40000000000 */
[----:B------:R-:W-:Y:S02]  /*7c40*/  SEL R0, RZ, 0x1, P1 ;  /* 0x00000001ff007807 */ /* 0x000fe40000800000 */
[----:B------:R-:W-:Y:S02]  /*7c50*/  LOP3.LUT R228, R228, R3, RZ, 0x3c, !PT ;  /* 0x00000003e4e47212 */ /* 0x000fe400078e3cff */
[----:B------:R-:W-:Y:S02]  /*7c60*/  LOP3.LUT R229, R229, R0, RZ, 0x3c, !PT ;  /* 0x00000000e5e57212 */ /* 0x000fe400078e3cff */
[----:B------:R-:W-:Y:S02]  /*7c70*/  @P2 R2UR UR36, R226 ;  /* 0x00000000e22422ca */ /* 0x000fe400000e0000 */
[----:B------:R-:W-:Y:S02]  /*7c80*/  SEL R232, R232, RZ, P0 ;  /* 0x000000ffe8e87207 */ /* 0x000fe40000000000 */
[----:B------:R-:W-:Y:S01]  /*7c90*/  SEL R109, R109, RZ, P1 ;  /* 0x000000ff6d6d7207 */ /* 0x000fe20000800000 */
[----:B------:R-:W-:Y:S10]  /*7ca0*/  @P2 BRA `(.L_x_107) ;  /* 0xffffffd000602947 */ /* 0x000ff4000383ffff */
[----:B------:R-:W-:Y:S05]  /*7cb0*/  EXIT ;  /* 0x000000000000794d */ /* 0x000fea0003800000 */
.L_x_20:
[----:B--2---:R2:W1:Y:S02]  /*7cc0*/  SYNCS.PHASECHK.TRANS64.TRYWAIT P0, [R3+URZ+0x170], R2 ;  /* 0x00017002030075a7 */ /* 0x00446400080011ff */
[----:B-1----:R-:W-:Y:S05]  /*7cd0*/  @!P0 NANOSLEEP.SYNCS 0x989680 ;  /* 0x009896800000895d */ /* 0x002fea0003900000 */
[----:B------:R-:W1:Y:S02]  /*7ce0*/  @!P0 SYNCS.PHASECHK.TRANS64 P0, [R3+URZ+0x170], R2 ;  /* 0x00017002030085a7 */ /* 0x000e6400080010ff */
[----:B-1----:R-:W-:Y:S05]  /*7cf0*/  @!P0 BRA `(.L_x_20) ;  /* 0xfffffffc00f08947 */ /* 0x002fea000383ffff */
[----:B------:R-:W-:Y:S05]  /*7d00*/  BRA `(.L_x_108) ;  /* 0xffffff98007c7947 */ /* 0x000fea000383ffff */
.L_x_23:
[----:B-1----:R-:W-:Y:S07]  /*7d10*/  MOV R2, UR33 ;  /* 0x0000002100027c02 */ /* 0x002fee0008000f00 */
.L_x_109:
[----:B-1----:R1:W2:Y:S02]  /*7d20*/  SYNCS.PHASECHK.TRANS64.TRYWAIT P0, [R2+URZ+0x70], R5 ;  /* 0x00007005020075a7 */ /* 0x0022a400080011ff */
[----:B--2---:R-:W-:Y:S05]  /*7d30*/  @!P0 NANOSLEEP.SYNCS 0x989680 ;  /* 0x009896800000895d */ /* 0x004fea0003900000 */
[----:B------:R-:W2:Y:S02]  /*7d40*/  @!P0 SYNCS.PHASECHK.TRANS64 P0, [R2+URZ+0x70], R5 ;  /* 0x00007005020085a7 */ /* 0x000ea400080010ff */
[----:B--2---:R-:W-:Y:S05]  /*7d50*/  @!P0 BRA `(.L_x_109) ;  /* 0xfffffffc00f08947 */ /* 0x004fea000383ffff */
[----:B------:R-:W-:Y:S05]  /*7d60*/  BRA `(.L_x_22) ;  /* 0xffffff9800cc7947 */ /* 0x000fea000383ffff */
.L_x_29:
[----:B-1----:R-:W-:Y:S07]  /*7d70*/  MOV R2, UR17 ;  /* 0x0000001100027c02 */ /* 0x002fee0008000f00 */
.L_x_110:
[----:B-1----:R1:W2:Y:S02]  /*7d80*/  SYNCS.PHASECHK.TRANS64.TRYWAIT P0, [R2+URZ+0x70], R5 ;  /* 0x00007005020075a7 */ /* 0x0022a400080011ff */
[----:B--2---:R-:W-:Y:S05]  /*7d90*/  @!P0 NANOSLEEP.SYNCS 0x989680 ;  /* 0x009896800000895d */ /* 0x004fea0003900000 */
[----:B------:R-:W2:Y:S02]  /*7da0*/  @!P0 SYNCS.PHASECHK.TRANS64 P0, [R2+URZ+0x70], R5 ;  /* 0x00007005020085a7 */ /* 0x000ea400080010ff */
[----:B--2---:R-:W-:Y:S05]  /*7db0*/  @!P0 BRA `(.L_x_110) ;  /* 0xfffffffc00f08947 */ /* 0x004fea000383ffff */
[----:B------:R-:W-:Y:S05]  /*7dc0*/  BRA `(.L_x_28) ;  /* 0xffffff9c00747947 */ /* 0x000fea000383ffff */
.L_x_33:
[----:B-1----:R1:W2:Y:S02]  /*7dd0*/  SYNCS.PHASECHK.TRANS64.TRYWAIT P0, [R2+URZ+0x100], R3 ;  /* 0x00010003020075a7 */ /* 0x0022a400080011ff */
[----:B--2---:R-:W-:Y:S05]  /*7de0*/  @!P0 NANOSLEEP.SYNCS 0x989680 ;  /* 0x009896800000895d */ /* 0x004fea0003900000 */
[----:B------:R-:W2:Y:S02]  /*7df0*/  @!P0 SYNCS.PHASECHK.TRANS64 P0, [R2+URZ+0x100], R3 ;  /* 0x00010003020085a7 */ /* 0x000ea400080010ff */
[----:B--2---:R-:W-:Y:S05]  /*7e00*/  @!P0 BRA `(.L_x_33) ;  /* 0xfffffffc00f08947 */ /* 0x004fea000383ffff */
[----:B------:R-:W-:Y:S05]  /*7e10*/  BRA `(.L_x_111) ;  /* 0xffffffa000047947 */ /* 0x000fea000383ffff */
.L_x_37:
[----:B----4-:R-:W-:-:S07]  /*7e20*/  MOV R0, UR5 ;  /* 0x0000000500007c02 */ /* 0x010fce0008000f00 */
.L_x_112:
[----:B-1----:R1:W2:Y:S02]  /*7e30*/  SYNCS.PHASECHK.TRANS64.TRYWAIT P0, [R0+URZ], R3 ;  /* 0x00000003000075a7 */ /* 0x0022a400080011ff */
[----:B--2---:R-:W-:Y:S05]  /*7e40*/  @!P0 NANOSLEEP.SYNCS 0x989680 ;  /* 0x009896800000895d */ /* 0x004fea0003900000 */
[----:B------:R-:W2:Y:S02]  /*7e50*/  @!P0 SYNCS.PHASECHK.TRANS64 P0, [R0+URZ], R3 ;  /* 0x00000003000085a7 */ /* 0x000ea400080010ff */
[----:B--2---:R-:W-:Y:S05]  /*7e60*/  @!P0 BRA `(.L_x_112) ;  /* 0xfffffffc00f08947 */ /* 0x004fea000383ffff */
[----:B------:R-:W-:Y:S05]  /*7e70*/  BRA `(.L_x_113) ;  /* 0xffffffa400747947 */ /* 0x000fea000383ffff */
.L_x_38:
[----:B----4-:R-:W-:-:S07]  /*7e80*/  MOV R0, UR5 ;  /* 0x0000000500007c02 */ /* 0x010fce0008000f00 */
.L_x_114:
[----:B-1----:R1:W2:Y:S02]  /*7e90*/  SYNCS.PHASECHK.TRANS64.TRYWAIT P0, [R0+URZ], R3 ;  /* 0x00000003000075a7 */ /* 0x0022a400080011ff */
[----:B--2---:R-:W-:Y:S05]  /*7ea0*/  @!P0 NANOSLEEP.SYNCS 0x989680 ;  /* 0x009896800000895d */ /* 0x004fea0003900000 */
[----:B------:R-:W2:Y:S02]  /*7eb0*/  @!P0 SYNCS.PHASECHK.TRANS64 P0, [R0+URZ], R3 ;  /* 0x00000003000085a7 */ /* 0x000ea400080010ff */
[----:B--2---:R-:W-:Y:S05]  /*7ec0*/  @!P0 BRA `(.L_x_114) ;  /* 0xfffffffc00f08947 */ /* 0x004fea000383ffff */
[----:B------:R-:W-:Y:S05]  /*7ed0*/  BRA `(.L_x_115) ;  /* 0xffffffa400807947 */ /* 0x000fea000383ffff */
.L_x_39:
[----:B----4-:R-:W-:-:S07]  /*7ee0*/  MOV R0, UR5 ;  /* 0x0000000500007c02 */ /* 0x010fce0008000f00 */
.L_x_116:
[----:B-1----:R1:W2:Y:S02]  /*7ef0*/  SYNCS.PHASECHK.TRANS64.TRYWAIT P0, [R0+URZ], R3 ;  /* 0x00000003000075a7 */ /* 0x0022a400080011ff */
[----:B--2---:R-:W-:Y:S05]  /*7f00*/  @!P0 NANOSLEEP.SYNCS 0x989680 ;  /* 0x009896800000895d */ /* 0x004fea0003900000 */
[----:B------:R-:W2:Y:S02]  /*7f10*/  @!P0 SYNCS.PHASECHK.TRANS64 P0, [R0+URZ], R3 ;  /* 0x00000003000085a7 */ /* 0x000ea400080010ff */
[----:B--2---:R-:W-:Y:S05]  /*7f20*/  @!P0 BRA `(.L_x_116) ;  /* 0xfffffffc00f08947 */ /* 0x004fea000383ffff */
[----:B------:R-:W-:Y:S05]  /*7f30*/  BRA `(.L_x_117) ;  /* 0xffffffa4008c7947 */ /* 0x000fea000383ffff */
.L_x_40:
[----:B----4-:R-:W-:-:S07]  /*7f40*/  MOV R0, UR5 ;  /* 0x0000000500007c02 */ /* 0x010fce0008000f00 */
.L_x_118:
[----:B-1----:R1:W2:Y:S02]  /*7f50*/  SYNCS.PHASECHK.TRANS64.TRYWAIT P0, [R0+URZ], R3 ;  /* 0x00000003000075a7 */ /* 0x0022a400080011ff */
[----:B--2---:R-:W-:Y:S05]  /*7f60*/  @!P0 NANOSLEEP.SYNCS 0x989680 ;  /* 0x009896800000895d */ /* 0x004fea0003900000 */
[----:B------:R-:W2:Y:S02]  /*7f70*/  @!P0 SYNCS.PHASECHK.TRANS64 P0, [R0+URZ], R3 ;  /* 0x00000003000085a7 */ /* 0x000ea400080010ff */
[----:B--2---:R-:W-:Y:S05]  /*7f80*/  @!P0 BRA `(.L_x_118) ;  /* 0xfffffffc00f08947 */ /* 0x004fea000383ffff */
[----:B------:R-:W-:Y:S05]  /*7f90*/  BRA `(.L_x_119) ;  /* 0xffffffa400987947 */ /* 0x000fea000383ffff */
.L_x_41:
[----:B----4-:R-:W-:-:S07]  /*7fa0*/  MOV R0, UR5 ;  /* 0x0000000500007c02 */ /* 0x010fce0008000f00 */
.L_x_120:
[----:B-1----:R1:W2:Y:S02]  /*7fb0*/  SYNCS.PHASECHK.TRANS64.TRYWAIT P0, [R0+URZ], R3 ;  /* 0x00000003000075a7 */ /* 0x0022a400080011ff */
[----:B--2---:R-:W-:Y:S05]  /*7fc0*/  @!P0 NANOSLEEP.SYNCS 0x989680 ;  /* 0x009896800000895d */ /* 0x004fea0003900000 */
[----:B------:R-:W2:Y:S02]  /*7fd0*/  @!P0 SYNCS.PHASECHK.TRANS64 P0, [R0+URZ], R3 ;  /* 0x00000003000085a7 */ /* 0x000ea400080010ff */
[----:B--2---:R-:W-:Y:S05]  /*7fe0*/  @!P0 BRA `(.L_x_120) ;  /* 0xfffffffc00f08947 */ /* 0x004fea000383ffff */
[----:B------:R-:W-:Y:S05]  /*7ff0*/  BRA `(.L_x_121) ;  /* 0xffffffa400a47947 */ /* 0x000fea000383ffff */
.L_x_42:
[----:B----4-:R-:W-:-:S07]  /*8000*/  MOV R0, UR5 ;  /* 0x0000000500007c02 */ /* 0x010fce0008000f00 */
.L_x_122:
[----:B-1----:R1:W2:Y:S02]  /*8010*/  SYNCS.PHASECHK.TRANS64.TRYWAIT P0, [R0+URZ], R3 ;  /* 0x00000003000075a7 */ /* 0x0022a400080011ff */
[----:B--2---:R-:W-:Y:S05]  /*8020*/  @!P0 NANOSLEEP.SYNCS 0x989680 ;  /* 0x009896800000895d */ /* 0x004fea0003900000 */
[----:B------:R-:W2:Y:S02]  /*8030*/  @!P0 SYNCS.PHASECHK.TRANS64 P0, [R0+URZ], R3 ;  /* 0x00000003000085a7 */ /* 0x000ea400080010ff */
[----:B--2---:R-:W-:Y:S05]  /*8040*/  @!P0 BRA `(.L_x_122) ;  /* 0xfffffffc00f08947 */ /* 0x004fea000383ffff */
[----:B------:R-:W-:Y:S05]  /*8050*/  BRA `(.L_x_123) ;  /* 0xffffffa400b07947 */ /* 0x000fea000383ffff */
.L_x_43:
[----:B----4-:R-:W-:-:S07]  /*8060*/  MOV R0, UR5 ;  /* 0x0000000500007c02 */ /* 0x010fce0008000f00 */
.L_x_124:
[----:B-1----:R1:W2:Y:S02]  /*8070*/  SYNCS.PHASECHK.TRANS64.TRYWAIT P0, [R0+URZ], R3 ;  /* 0x00000003000075a7 */ /* 0x0022a400080011ff */
[----:B--2---:R-:W-:Y:S05]  /*8080*/  @!P0 NANOSLEEP.SYNCS 0x989680 ;  /* 0x009896800000895d */ /* 0x004fea0003900000 */
[----:B------:R-:W2:Y:S02]  /*8090*/  @!P0 SYNCS.PHASECHK.TRANS64 P0, [R0+URZ], R3 ;  /* 0x00000003000085a7 */ /* 0x000ea400080010ff */
[----:B--2---:R-:W-:Y:S05]  /*80a0*/  @!P0 BRA `(.L_x_124) ;  /* 0xfffffffc00f08947 */ /* 0x004fea000383ffff */
[----:B------:R-:W-:Y:S05]  /*80b0*/  BRA `(.L_x_125) ;  /* 0xffffffa400bc7947 */ /* 0x000fea000383ffff */
.L_x_44:
[----:B----4-:R-:W-:-:S07]  /*80c0*/  MOV R0, UR5 ;  /* 0x0000000500007c02 */ /* 0x010fce0008000f00 */
.L_x_126:
[----:B-1----:R1:W2:Y:S02]  /*80d0*/  SYNCS.PHASECHK.TRANS64.TRYWAIT P0, [R0+URZ], R3 ;  /* 0x00000003000075a7 */ /* 0x0022a400080011ff */
[----:B--2---:R-:W-:Y:S05]  /*80e0*/  @!P0 NANOSLEEP.SYNCS 0x989680 ;  /* 0x009896800000895d */ /* 0x004fea0003900000 */
[----:B------:R-:W2:Y:S02]  /*80f0*/  @!P0 SYNCS.PHASECHK.TRANS64 P0, [R0+URZ], R3 ;  /* 0x00000003000085a7 */ /* 0x000ea400080010ff */
[----:B--2---:R-:W-:Y:S05]  /*8100*/  @!P0 BRA `(.L_x_126) ;  /* 0xfffffffc00f08947 */ /* 0x004fea000383ffff */
[----:B------:R-:W-:Y:S05]  /*8110*/  BRA `(.L_x_127) ;  /* 0xffffffa400c87947 */ /* 0x000fea000383ffff */
.L_x_45:
[----:B----4-:R-:W-:-:S07]  /*8120*/  MOV R0, UR5 ;  /* 0x0000000500007c02 */ /* 0x010fce0008000f00 */
.L_x_128:
[----:B-1----:R1:W2:Y:S02]  /*8130*/  SYNCS.PHASECHK.TRANS64.TRYWAIT P0, [R0+URZ], R3 ;  /* 0x00000003000075a7 */ /* 0x0022a400080011ff */
[----:B--2---:R-:W-:Y:S05]  /*8140*/  @!P0 NANOSLEEP.SYNCS 0x989680 ;  /* 0x009896800000895d */ /* 0x004fea0003900000 */
[----:B------:R-:W2:Y:S02]  /*8150*/  @!P0 SYNCS.PHASECHK.TRANS64 P0, [R0+URZ], R3 ;  /* 0x00000003000085a7 */ /* 0x000ea400080010ff */
[----:B--2---:R-:W-:Y:S05]  /*8160*/  @!P0 BRA `(.L_x_128) ;  /* 0xfffffffc00f08947 */ /* 0x004fea000383ffff */
[----:B------:R-:W-:Y:S05]  /*8170*/  BRA `(.L_x_129) ;  /* 0xffffffa400d47947 */ /* 0x000fea000383ffff */
.L_x_46:
[----:B----4-:R-:W-:-:S07]  /*8180*/  MOV R0, UR5 ;  /* 0x0000000500007c02 */ /* 0x010fce0008000f00 */
.L_x_130:
[----:B-1----:R1:W2:Y:S02]  /*8190*/  SYNCS.PHASECHK.TRANS64.TRYWAIT P0, [R0+URZ], R3 ;  /* 0x00000003000075a7 */ /* 0x0022a400080011ff */
[----:B--2---:R-:W-:Y:S05]  /*81a0*/  @!P0 NANOSLEEP.SYNCS 0x989680 ;  /* 0x009896800000895d */ /* 0x004fea0003900000 */
[----:B------:R-:W2:Y:S02]  /*81b0*/  @!P0 SYNCS.PHASECHK.TRANS64 P0, [R0+URZ], R3 ;  /* 0x00000003000085a7 */ /* 0x000ea400080010ff */
[----:B--2---:R-:W-:Y:S05]  /*81c0*/  @!P0 BRA `(.L_x_130) ;  /* 0xfffffffc00f08947 */ /* 0x004fea000383ffff */
[----:B------:R-:W-:Y:S05]  /*81d0*/  BRA `(.L_x_131) ;  /* 0xffffffa400e07947 */ /* 0x000fea000383ffff */
.L_x_47:
[----:B----4-:R-:W-:-:S07]  /*81e0*/  MOV R0, UR5 ;  /* 0x0000000500007c02 */ /* 0x010fce0008000f00 */
.L_x_132:
[----:B-1----:R1:W2:Y:S02]  /*81f0*/  SYNCS.PHASECHK.TRANS64.TRYWAIT P0, [R0+URZ], R3 ;  /* 0x00000003000075a7 */ /* 0x0022a400080011ff */
[----:B--2---:R-:W-:Y:S05]  /*8200*/  @!P0 NANOSLEEP.SYNCS 0x989680 ;  /* 0x009896800000895d */ /* 0x004fea0003900000 */
[----:B------:R-:W2:Y:S02]  /*8210*/  @!P0 SYNCS.PHASECHK.TRANS64 P0, [R0+URZ], R3 ;  /* 0x00000003000085a7 */ /* 0x000ea400080010ff */
[----:B--2---:R-:W-:Y:S05]  /*8220*/  @!P0 BRA `(.L_x_132) ;  /* 0xfffffffc00f08947 */ /* 0x004fea000383ffff */
[----:B------:R-:W-:Y:S05]  /*8230*/  BRA `(.L_x_133) ;  /* 0xffffffa400ec7947 */ /* 0x000fea000383ffff */
.L_x_48:
[----:B----4-:R-:W-:-:S07]  /*8240*/  MOV R0, UR5 ;  /* 0x0000000500007c02 */ /* 0x010fce0008000f00 */
.L_x_134:
[----:B-1----:R1:W2:Y:S02]  /*8250*/  SYNCS.PHASECHK.TRANS64.TRYWAIT P0, [R0+URZ], R3 ;  /* 0x00000003000075a7 */ /* 0x0022a400080011ff */
[----:B--2---:R-:W-:Y:S05]  /*8260*/  @!P0 NANOSLEEP.SYNCS 0x989680 ;  /* 0x009896800000895d */ /* 0x004fea0003900000 */
[----:B------:R-:W2:Y:S02]  /*8270*/  @!P0 SYNCS.PHASECHK.TRANS64 P0, [R0+URZ], R3 ;  /* 0x00000003000085a7 */ /* 0x000ea400080010ff */
[----:B--2---:R-:W-:Y:S05]  /*8280*/  @!P0 BRA `(.L_x_134) ;  /* 0xfffffffc00f08947 */ /* 0x004fea000383ffff */
[----:B------:R-:W-:Y:S05]  /*8290*/  BRA `(.L_x_135) ;  /* 0xffffffa400f87947 */ /* 0x000fea000383ffff */
.L_x_49:
[----:B----4-:R-:W-:-:S07]  /*82a0*/  MOV R0, UR5 ;  /* 0x0000000500007c02 */ /* 0x010fce0008000f00 */
.L_x_136:
[----:B-1----:R1:W2:Y:S02]  /*82b0*/  SYNCS.PHASECHK.TRANS64.TRYWAIT P0, [R0+URZ], R3 ;  /* 0x00000003000075a7 */ /* 0x0022a400080011ff */
[----:B--2---:R-:W-:Y:S05]  /*82c0*/  @!P0 NANOSLEEP.SYNCS 0x989680 ;  /* 0x009896800000895d */ /* 0x004fea0003900000 */
[----:B------:R-:W2:Y:S02]  /*82d0*/  @!P0 SYNCS.PHASECHK.TRANS64 P0, [R0+URZ], R3 ;  /* 0x00000003000085a7 */ /* 0x000ea400080010ff */
[----:B--2---:R-:W-:Y:S05]  /*82e0*/  @!P0 BRA `(.L_x_136) ;  /* 0xfffffffc00f08947 */ /* 0x004fea000383ffff */
[----:B------:R-:W-:Y:S05]  /*82f0*/  BRA `(.L_x_137) ;  /* 0xffffffa800047947 */ /* 0x000fea000383ffff */
.L_x_52:
[----:B-1----:R1:W2:Y:S02]  /*8300*/  SYNCS.PHASECHK.TRANS64.TRYWAIT P0, [R0+URZ+0x160], R5 ;  /* 0x00016005000075a7 */ /* 0x0022a400080011ff */
[----:B--2---:R-:W-:Y:S05]  /*8310*/  @!P0 NANOSLEEP.SYNCS 0x989680 ;  /* 0x009896800000895d */ /* 0x004fea0003900000 */
[----:B------:R-:W2:Y:S02]  /*8320*/  @!P0 SYNCS.PHASECHK.TRANS64 P0, [R0+URZ+0x160], R5 ;  /* 0x00016005000085a7 */ /* 0x000ea400080010ff */
[----:B--2---:R-:W-:Y:S05]  /*8330*/  @!P0 BRA `(.L_x_52) ;  /* 0xfffffffc00f08947 */ /* 0x004fea000383ffff */
[----:B------:R-:W-:Y:S05]  /*8340*/  BRA `(.L_x_138) ;  /* 0xffffffa800607947 */ /* 0x000fea000383ffff */
.L_x_53:
[----:B------:R-:W-:-:S07]  /*8350*/  MOV R0, UR5 ;  /* 0x0000000500007c02 */ /* 0x000fce0008000f00 */
.L_x_139:
[----:B-1----:R1:W2:Y:S02]  /*8360*/  SYNCS.PHASECHK.TRANS64.TRYWAIT P0, [R0+URZ+0x110], R5 ;  /* 0x00011005000075a7 */ /* 0x0022a400080011ff */
[----:B--2---:R-:W-:Y:S05]  /*8370*/  @!P0 NANOSLEEP.SYNCS 0x989680 ;  /* 0x009896800000895d */ /* 0x004fea0003900000 */
[----:B------:R-:W2:Y:S02]  /*8380*/  @!P0 SYNCS.PHASECHK.TRANS64 P0, [R0+URZ+0x110], R5 ;  /* 0x00011005000085a7 */ /* 0x000ea400080010ff */
[----:B--2---:R-:W-:Y:S05]  /*8390*/  @!P0 BRA `(.L_x_139) ;  /* 0xfffffffc00f08947 */ /* 0x004fea000383ffff */
[----:B------:R-:W-:Y:S05]  /*83a0*/  BRA `(.L_x_140) ;  /* 0xffffffa800707947 */ /* 0x000fea000383ffff */
.L_x_54:
[----:B-1----:R1:W2:Y:S02]  /*83b0*/  SYNCS.PHASECHK.TRANS64.TRYWAIT P1, [R0+URZ+0x100], R5 ;  /* 0x00010005000075a7 */ /* 0x0022a400080211ff */
[----:B--2---:R-:W-:Y:S05]  /*83c0*/  @!P1 NANOSLEEP.SYNCS 0x989680 ;  /* 0x009896800000995d */ /* 0x004fea0003900000 */
[----:B------:R-:W2:Y:S02]  /*83d0*/  @!P1 SYNCS.PHASECHK.TRANS64 P1, [R0+URZ+0x100], R5 ;  /* 0x00010005000095a7 */ /* 0x000ea400080210ff */
[----:B--2---:R-:W-:Y:S05]  /*83e0*/  @!P1 BRA `(.L_x_54) ;  /* 0xfffffffc00f09947 */ /* 0x004fea000383ffff */
[----:B------:R-:W-:Y:S05]  /*83f0*/  BRA `(.L_x_141) ;  /* 0xffffffa800a07947 */ /* 0x000fea000383ffff */
.L_x_57:
[----:B------:R-:W-:-:S07]  /*8400*/  MOV R0, UR5 ;  /* 0x0000000500007c02 */ /* 0x000fce0008000f00 */
.L_x_142:
[----:B-1----:R1:W2:Y:S02]  /*8410*/  SYNCS.PHASECHK.TRANS64.TRYWAIT P0, [R0+URZ+0x110], R3 ;  /* 0x00011003000075a7 */ /* 0x0022a400080011ff */
[----:B--2---:R-:W-:Y:S05]  /*8420*/  @!P0 NANOSLEEP.SYNCS 0x989680 ;  /* 0x009896800000895d */ /* 0x004fea0003900000 */
[----:B------:R-:W2:Y:S02]  /*8430*/  @!P0 SYNCS.PHASECHK.TRANS64 P0, [R0+URZ+0x110], R3 ;  /* 0x00011003000085a7 */ /* 0x000ea400080010ff */
[----:B--2---:R-:W-:Y:S05]  /*8440*/  @!P0 BRA `(.L_x_142) ;  /* 0xfffffffc00f08947 */ /* 0x004fea000383ffff */
[----:B------:R-:W-:Y:S05]  /*8450*/  BRA `(.L_x_56) ;  /* 0xffffffa800f47947 */ /* 0x000fea000383ffff */
.L_x_64:
[----:B-1----:R1:W2:Y:S02]  /*8460*/  SYNCS.PHASECHK.TRANS64.TRYWAIT P1, [R0+URZ+0x100], R5 ;  /* 0x00010005000075a7 */ /* 0x0022a400080211ff */
[----:B--2---:R-:W-:Y:S05]  /*8470*/  @!P1 NANOSLEEP.SYNCS 0x989680 ;  /* 0x009896800000995d */ /* 0x004fea0003900000 */
[----:B------:R-:W2:Y:S02]  /*8480*/  @!P1 SYNCS.PHASECHK.TRANS64 P1, [R0+URZ+0x100], R5 ;  /* 0x00010005000095a7 */ /* 0x000ea400080210ff */
[----:B--2---:R-:W-:Y:S05]  /*8490*/  @!P1 BRA `(.L_x_64) ;  /* 0xfffffffc00f09947 */ /* 0x004fea000383ffff */
[----:B------:R-:W-:Y:S05]  /*84a0*/  BRA `(.L_x_143) ;  /* 0xffffffb000547947 */ /* 0x000fea000383ffff */
.L_x_65:
[----:B------:R-:W-:-:S07]  /*84b0*/  MOV R3, UR14 ;  /* 0x0000000e00037c02 */ /* 0x000fce0008000f00 */
.L_x_144:
[----:B-1----:R1:W2:Y:S02]  /*84c0*/  SYNCS.PHASECHK.TRANS64.TRYWAIT P0, [R3+URZ+0x140], R0 ;  /* 0x00014000030075a7 */ /* 0x0022a400080011ff */
[----:B--2---:R-:W-:Y:S05]  /*84d0*/  @!P0 NANOSLEEP.SYNCS 0x989680 ;  /* 0x009896800000895d */ /* 0x004fea0003900000 */
[----:B------:R-:W2:Y:S02]  /*84e0*/  @!P0 SYNCS.PHASECHK.TRANS64 P0, [R3+URZ+0x140], R0 ;  /* 0x00014000030085a7 */ /* 0x000ea400080010ff */
[----:B--2---:R-:W-:Y:S05]  /*84f0*/  @!P0 BRA `(.L_x_144) ;  /* 0xfffffffc00f08947 */ /* 0x004fea000383ffff */
[----:B------:R-:W-:Y:S05]  /*8500*/  BRA `(.L_x_145) ;  /* 0xffffffb0008c7947 */ /* 0x000fea000383ffff */
.L_x_68:
[----:B------:R-:W-:Y:S07]  /*8510*/  MOV R0, UR7 ;  /* 0x0000000700007c02 */ /* 0x000fee0008000f00 */
.L_x_146:
[----:B-1----:R1:W2:Y:S02]  /*8520*/  SYNCS.PHASECHK.TRANS64.TRYWAIT P0, [R0+URZ], R3 ;  /* 0x00000003000075a7 */ /* 0x0022a400080011ff */
[----:B--2---:R-:W-:Y:S05]  /*8530*/  @!P0 NANOSLEEP.SYNCS 0x989680 ;  /* 0x009896800000895d */ /* 0x004fea0003900000 */
[----:B------:R-:W2:Y:S02]  /*8540*/  @!P0 SYNCS.PHASECHK.TRANS64 P0, [R0+URZ], R3 ;  /* 0x00000003000085a7 */ /* 0x000ea400080010ff */
[----:B--2---:R-:W-:Y:S05]  /*8550*/  @!P0 BRA `(.L_x_146) ;  /* 0xfffffffc00f08947 */ /* 0x004fea000383ffff */
[----:B------:R-:W-:Y:S05]  /*8560*/  BRA `(.L_x_67) ;  /* 0xffffffb000a87947 */ /* 0x000fea000383ffff */
.L_x_71:
[----:B------:R-:W-:-:S07]  /*8570*/  MOV R0, UR5 ;  /* 0x0000000500007c02 */ /* 0x000fce0008000f00 */
.L_x_147:
[----:B--2---:R2:W3:Y:S02]  /*8580*/  SYNCS.PHASECHK.TRANS64.TRYWAIT P0, [R0+URZ], R3 ;  /* 0x00000003000075a7 */ /* 0x0044e400080011ff */
[----:B---3--:R-:W-:Y:S05]  /*8590*/  @!P0 NANOSLEEP.SYNCS 0x989680 ;  /* 0x009896800000895d */ /* 0x008fea0003900000 */
[----:B------:R-:W3:Y:S02]  /*85a0*/  @!P0 SYNCS.PHASECHK.TRANS64 P0, [R0+URZ], R3 ;  /* 0x00000003000085a7 */ /* 0x000ee400080010ff */
[----:B---3--:R-:W-:Y:S05]  /*85b0*/  @!P0 BRA `(.L_x_147) ;  /* 0xfffffffc00f08947 */ /* 0x008fea000383ffff */
[----:B------:R-:W-:Y:S05]  /*85c0*/  BRA `(.L_x_148) ;  /* 0xffffffb4005c7947 */ /* 0x000fea000383ffff */
.L_x_72:
[----:B------:R-:W-:-:S07]  /*85d0*/  MOV R0, UR5 ;  /* 0x0000000500007c02 */ /* 0x000fce0008000f00 */
.L_x_149:
[----:B--2---:R2:W3:Y:S02]  /*85e0*/  SYNCS.PHASECHK.TRANS64.TRYWAIT P0, [R0+URZ], R3 ;  /* 0x00000003000075a7 */ /* 0x0044e400080011ff */
[----:B---3--:R-:W-:Y:S05]  /*85f0*/  @!P0 NANOSLEEP.SYNCS 0x989680 ;  /* 0x009896800000895d */ /* 0x008fea0003900000 */
[----:B------:R-:W3:Y:S02]  /*8600*/  @!P0 SYNCS.PHASECHK.TRANS64 P0, [R0+URZ], R3 ;  /* 0x00000003000085a7 */ /* 0x000ee400080010ff */
[----:B---3--:R-:W-:Y:S05]  /*8610*/  @!P0 BRA `(.L_x_149) ;  /* 0xfffffffc00f08947 */ /* 0x008fea000383ffff */
[----:B------:R-:W-:Y:S05]  /*8620*/  BRA `(.L_x_150) ;  /* 0xffffffb400687947 */ /* 0x000fea000383ffff */
.L_x_73:
[----:B------:R-:W-:-:S07]  /*8630*/  MOV R0, UR5 ;  /* 0x0000000500007c02 */ /* 0x000fce0008000f00 */
.L_x_151:
[----:B--2---:R2:W3:Y:S02]  /*8640*/  SYNCS.PHASECHK.TRANS64.TRYWAIT P0, [R0+URZ], R3 ;  /* 0x00000003000075a7 */ /* 0x0044e400080011ff */
[----:B---3--:R-:W-:Y:S05]  /*8650*/  @!P0 NANOSLEEP.SYNCS 0x989680 ;  /* 0x009896800000895d */ /* 0x008fea0003900000 */
[----:B------:R-:W3:Y:S02]  /*8660*/  @!P0 SYNCS.PHASECHK.TRANS64 P0, [R0+URZ], R3 ;  /* 0x00000003000085a7 */ /* 0x000ee400080010ff */
[----:B---3--:R-:W-:Y:S05]  /*8670*/  @!P0 BRA `(.L_x_151) ;  /* 0xfffffffc00f08947 */ /* 0x008fea000383ffff */
[----:B------:R-:W-:Y:S05]  /*8680*/  BRA `(.L_x_152) ;  /* 0xffffffb400747947 */ /* 0x000fea000383ffff */
.L_x_74:
[----:B------:R-:W-:-:S07]  /*8690*/  MOV R0, UR6 ;  /* 0x0000000600007c02 */ /* 0x000fce0008000f00 */
.L_x_153:
[----:B--2---:R2:W3:Y:S02]  /*86a0*/  SYNCS.PHASECHK.TRANS64.TRYWAIT P0, [R0+URZ], R3 ;  /* 0x00000003000075a7 */ /* 0x0044e400080011ff */
[----:B---3--:R-:W-:Y:S05]  /*86b0*/  @!P0 NANOSLEEP.SYNCS 0x989680 ;  /* 0x009896800000895d */ /* 0x008fea0003900000 */
[----:B------:R-:W3:Y:S02]  /*86c0*/  @!P0 SYNCS.PHASECHK.TRANS64 P0, [R0+URZ], R3 ;  /* 0x00000003000085a7 */ /* 0x000ee400080010ff */
[----:B---3--:R-:W-:Y:S05]  /*86d0*/  @!P0 BRA `(.L_x_153) ;  /* 0xfffffffc00f08947 */ /* 0x008fea000383ffff */
[----:B------:R-:W-:Y:S05]  /*86e0*/  BRA `(.L_x_154) ;  /* 0xffffffb400807947 */ /* 0x000fea000383ffff */
.L_x_79:
[----:B--2---:R2:W3:Y:S02]  /*86f0*/  SYNCS.PHASECHK.TRANS64.TRYWAIT P0, [R0+URZ+0x100], R3 ;  /* 0x00010003000075a7 */ /* 0x0044e400080011ff */
[----:B---3--:R-:W-:Y:S05]  /*8700*/  @!P0 NANOSLEEP.SYNCS 0x989680 ;  /* 0x009896800000895d */ /* 0x008fea0003900000 */
[----:B------:R-:W3:Y:S02]  /*8710*/  @!P0 SYNCS.PHASECHK.TRANS64 P0, [R0+URZ+0x100], R3 ;  /* 0x00010003000085a7 */ /* 0x000ee400080010ff */
[----:B---3--:R-:W-:Y:S05]  /*8720*/  @!P0 BRA `(.L_x_79) ;  /* 0xfffffffc00f08947 */ /* 0x008fea000383ffff */
[----:B------:R-:W-:Y:S05]  /*8730*/  BRA `(.L_x_155) ;  /* 0xffffffb8007c7947 */ /* 0x000fea000383ffff */
.L_x_82:
[----:B------:R-:W-:Y:S07]  /*8740*/  MOV R0, UR7 ;  /* 0x0000000700007c02 */ /* 0x000fee0008000f00 */
.L_x_156:
[----:B--2---:R2:W3:Y:S02]  /*8750*/  SYNCS.PHASECHK.TRANS64.TRYWAIT P0, [R0+URZ+0xf8], R3 ;  /* 0x0000f803000075a7 */ /* 0x0044e400080011ff */
[----:B---3--:R-:W-:Y:S05]  /*8760*/  @!P0 NANOSLEEP.SYNCS 0x989680 ;  /* 0x009896800000895d */ /* 0x008fea0003900000 */
[----:B------:R-:W3:Y:S02]  /*8770*/  @!P0 SYNCS.PHASECHK.TRANS64 P0, [R0+URZ+0xf8], R3 ;  /* 0x0000f803000085a7 */ /* 0x000ee400080010ff */
[----:B---3--:R-:W-:Y:S05]  /*8780*/  @!P0 BRA `(.L_x_156) ;  /* 0xfffffffc00f08947 */ /* 0x008fea000383ffff */
[----:B------:R-:W-:Y:S05]  /*8790*/  BRA `(.L_x_81) ;  /* 0xffffffbc00687947 */ /* 0x000fea000383ffff */
.L_x_85:
[----:B------:R-:W-:Y:S07]  /*87a0*/  MOV R3, UR7 ;  /* 0x0000000700037c02 */ /* 0x000fee0008000f00 */
.L_x_157:
[----:B-1----:R1:W2:Y:S02]  /*87b0*/  SYNCS.PHASECHK.TRANS64.TRYWAIT P2, [R3+URZ+0xe8], R26 ;  /* 0x0000e81a030075a7 */ /* 0x0022a400080411ff */
[----:B--2---:R-:W-:Y:S05]  /*87c0*/  @!P2 NANOSLEEP.SYNCS 0x989680 ;  /* 0x009896800000a95d */ /* 0x004fea0003900000 */
[----:B------:R-:W2:Y:S02]  /*87d0*/  @!P2 SYNCS.PHASECHK.TRANS64 P2, [R3+URZ+0xe8], R26 ;  /* 0x0000e81a0300a5a7 */ /* 0x000ea400080410ff */
[----:B--2---:R-:W-:Y:S05]  /*87e0*/  @!P2 BRA `(.L_x_157) ;  /* 0xfffffffc00f0a947 */ /* 0x004fea000383ffff */
[----:B------:R-:W-:Y:S05]  /*87f0*/  BRA `(.L_x_158) ;  /* 0xffffffbc00fc7947 */ /* 0x000fea000383ffff */
.L_x_88:
[----:B--2---:R2:W4:Y:S02]  /*8800*/  SYNCS.PHASECHK.TRANS64.TRYWAIT P0, [R0+URZ+0x100], R3 ;  /* 0x00010003000075a7 */ /* 0x00452400080011ff */
[----:B----4-:R-:W-:Y:S05]  /*8810*/  @!P0 NANOSLEEP.SYNCS 0x989680 ;  /* 0x009896800000895d */ /* 0x010fea0003900000 */
[----:B------:R-:W4:Y:S02]  /*8820*/  @!P0 SYNCS.PHASECHK.TRANS64 P0, [R0+URZ+0x100], R3 ;  /* 0x00010003000085a7 */ /* 0x000f2400080010ff */
[----:B----4-:R-:W-:Y:S05]  /*8830*/  @!P0 BRA `(.L_x_88) ;  /* 0xfffffffc00f08947 */ /* 0x010fea000383ffff */
[----:B------:R-:W-:Y:S05]  /*8840*/  BRA `(.L_x_159) ;  /* 0xffffffc4008c7947 */ /* 0x000fea000383ffff */
.L_x_99:
[----:B-1----:R-:W-:Y:S04]  /*8850*/  MOV R0, UR43 ;  /* 0x0000002b00007c02 */ /* 0x002fe80008000f00 */
[----:B------:R1:W2:Y:S03]  /*8860*/  SYNCS.PHASECHK.TRANS64.TRYWAIT P1, [R0+URZ+0xe0], R5 ;  /* 0x0000e005000075a7 */ /* 0x0002a600080211ff */
[----:B--2---:R-:W-:Y:S05]  /*8870*/  @!P1 NANOSLEEP.SYNCS 0x989680 ;  /* 0x009896800000995d */ /* 0x004fea0003900000 */
[----:B------:R-:W2:Y:S02]  /*8880*/  @!P1 SYNCS.PHASECHK.TRANS64 P1, [R0+URZ+0xe0], R5 ;  /* 0x0000e005000095a7 */ /* 0x000ea400080210ff */
[----:B--2---:R-:W-:Y:S05]  /*8890*/  @!P1 BRA `(.L_x_99) ;  /* 0xfffffffc00ec9947 */ /* 0x004fea000383ffff */
[----:B------:R-:W-:Y:S05]  /*88a0*/  BRA `(.L_x_98) ;  /* 0xffffffd000a47947 */ /* 0x000fea000383ffff */
.L_x_101:
[----:B------:R1:W1:Y:S02]  /*88b0*/  SYNCS.PHASECHK.TRANS64.TRYWAIT P1, [R16+URZ+0x120], R3 ;  /* 0x00012003100075a7 */ /* 0x00026400080211ff */
[----:B-1----:R-:W-:Y:S05]  /*88c0*/  @!P1 NANOSLEEP.SYNCS 0x989680 ;  /* 0x009896800000995d */ /* 0x002fea0003900000 */
[----:B------:R-:W1:Y:S02]  /*88d0*/  @!P1 SYNCS.PHASECHK.TRANS64 P1, [R16+URZ+0x120], R3 ;  /* 0x00012003100095a7 */ /* 0x000e6400080210ff */
[----:B-1----:R-:W-:Y:S05]  /*88e0*/  @!P1 BRA `(.L_x_101) ;  /* 0xfffffffc00f09947 */ /* 0x002fea000383ffff */
[----:B------:R-:W-:Y:S05]  /*88f0*/  BRA `(.L_x_100) ;  /* 0xffffffd000f47947 */ /* 0x000fea000383ffff */
        .weak           $__internal_0_$__cuda_sm10x_tcgen05_guardrail_trap_col_being_dealloced_not_returned_by_alloc
        .type           $__internal_0_$__cuda_sm10x_tcgen05_guardrail_trap_col_being_dealloced_not_returned_by_alloc,@function
        .size           $__internal_0_$__cuda_sm10x_tcgen05_guardrail_trap_col_being_dealloced_not_returned_by_alloc,($__internal_1_$__cuda_sm10x_tcgen05_guardrail_trap_phase_invalid_during_alloc - $__internal_0_$__cuda_sm10x_tcgen05_guardrail_trap_col_being_dealloced_not_returned_by_alloc)
$__internal_0_$__cuda_sm10x_tcgen05_guardrail_trap_col_being_dealloced_not_returned_by_alloc:
[----:B------:R-:W-:Y:S05]  /*8900*/  BPT.TRAP 0x1 ;  /* 0x000000040000795c */ /* 0x000fea0000300000 */
[----:B------:R-:W-:-:S04]  /*8910*/  HFMA2 R3, -RZ, RZ, 0, 0 ;  /* 0x00000000ff037431 */ /* 0x000fc800000001ff */
[----:B------:R-:W-:Y:S05]  /*8920*/  RET.REL.NODEC R2 `(_ZN7cutlass13device_kernelINS_4gemm6kernel13GemmUniversalIN4cute5tupleIJiiiiEEENS1_10collective13CollectiveMmaINS1_35MainloopSm100TmaUmmaWarpSpecializedILi14ELi2ELi4ENS5_IJNS4_1CILi1EEESB_SB_EEEEENS5_IJNSA_ILi128EEENSA_ILi96EEENSA_ILi64EEEEEENS_12float_e4m3_tENS5_IJlSB_lEEESI_SJ_NS4_8TiledMMAINS4_8MMA_AtomIJNS4_10MMA_TraitsINS4_19SM100_MMA_F8F6F4_SSEJSI_SI_fSE_SF_NS4_17integral_constantINS4_4UMMA5MajorELSQ_0EEESR_NSO_INSP_7ScaleInELSS_0EEEST_EEEEEENS4_6LayoutISC_NS5_IJNSA_ILi0EEESX_SX_EEEEENS5_IJNS4_10UnderscoreES10_S10_EEEEENS4_13SM90_TMA_LOADENS4_14ComposedLayoutINS4_7SwizzleILi2ELi4ELi3EEENS4_18smem_ptr_flag_bitsILi8EEENSW_INS5_IJNSA_ILi8EEESG_EEENS5_IJSG_SB_EEEEEEEvNS4_8identityES13_S1D_vS1E_EENS_8epilogue10collective18CollectiveEpilogueINS1G_23Sm100TmaWarpSpecializedILi1ELi1ELi96ELb0ELb0EEEJSH_NS5_IJNSW_ISE_SB_EENSW_ISF_SB_EEEEESI_SJ_SI_SJ_NS1G_6fusion15FusionCallbacksIS1K_NS1O_17LinearCombinationISI_fSI_fLNS_15FloatRoundStyleE2EEESH_S1N_JEEENS4_5SM1004TMEM4LOAD26SM100_TMEM_LOAD_32dp32b32xES13_NS14_INS15_ILi1ELi4ELi3EEES18_NSW_INS5_IJS19_NSA_ILi32EEEEEENS5_IJS1Z_SB_EEEEEEENS4_39AutoVectorizingCopyWithAssumedAlignmentILi128EEENS4_14SM90_TMA_STOREES23_S25_S25_EEEvvEEEEvNT_6ParamsE) ;  /* 0xffffff7402b47950 */ /* 0x000fea0003c3ffff */
        .weak           $__internal_1_$__cuda_sm10x_tcgen05_guardrail_trap_phase_invalid_during_alloc
        .type           $__internal_1_$__cuda_sm10x_tcgen05_guardrail_trap_phase_invalid_during_alloc,@function
        .size           $__internal_1_$__cuda_sm10x_tcgen05_guardrail_trap_phase_invalid_during_alloc,($__internal_2_$__cuda_sm10x_tcgen05_guardrail_trap_unallocated_columns_being_dealloced - $__internal_1_$__cuda_sm10x_tcgen05_guardrail_trap_phase_invalid_during_alloc)
$__internal_1_$__cuda_sm10x_tcgen05_guardrail_trap_phase_invalid_during_alloc:
[----:B------:R-:W-:Y:S05]  /*8930*/  BPT.TRAP 0x1 ;  /* 0x000000040000795c */ /* 0x000fea0000300000 */
[----:B------:R-:W-:-:S04]  /*8940*/  MOV R3, 0x0 ;  /* 0x0000000000037802 */ /* 0x000fc80000000f00 */
[----:B------:R-:W-:Y:S05]  /*8950*/  RET.REL.NODEC R2 `(_ZN7cutlass13device_kernelINS_4gemm6kernel13GemmUniversalIN4cute5tupleIJiiiiEEENS1_10collective13CollectiveMmaINS1_35MainloopSm100TmaUmmaWarpSpecializedILi14ELi2ELi4ENS5_IJNS4_1CILi1EEESB_SB_EEEEENS5_IJNSA_ILi128EEENSA_ILi96EEENSA_ILi64EEEEEENS_12float_e4m3_tENS5_IJlSB_lEEESI_SJ_NS4_8TiledMMAINS4_8MMA_AtomIJNS4_10MMA_TraitsINS4_19SM100_MMA_F8F6F4_SSEJSI_SI_fSE_SF_NS4_17integral_constantINS4_4UMMA5MajorELSQ_0EEESR_NSO_INSP_7ScaleInELSS_0EEEST_EEEEEENS4_6LayoutISC_NS5_IJNSA_ILi0EEESX_SX_EEEEENS5_IJNS4_10UnderscoreES10_S10_EEEEENS4_13SM90_TMA_LOADENS4_14ComposedLayoutINS4_7SwizzleILi2ELi4ELi3EEENS4_18smem_ptr_flag_bitsILi8EEENSW_INS5_IJNSA_ILi8EEESG_EEENS5_IJSG_SB_EEEEEEEvNS4_8identityES13_S1D_vS1E_EENS_8epilogue10collective18CollectiveEpilogueINS1G_23Sm100TmaWarpSpecializedILi1ELi1ELi96ELb0ELb0EEEJSH_NS5_IJNSW_ISE_SB_EENSW_ISF_SB_EEEEESI_SJ_SI_SJ_NS1G_6fusion15FusionCallbacksIS1K_NS1O_17LinearCombinationISI_fSI_fLNS_15FloatRoundStyleE2EEESH_S1N_JEEENS4_5SM1004TMEM4LOAD26SM100_TMEM_LOAD_32dp32b32xES13_NS14_INS15_ILi1ELi4ELi3EEES18_NSW_INS5_IJS19_NSA_ILi32EEEEEENS5_IJS1Z_SB_EEEEEEENS4_39AutoVectorizingCopyWithAssumedAlignmentILi128EEENS4_14SM90_TMA_STOREES23_S25_S25_EEEvvEEEEvNT_6ParamsE) ;  /* 0xffffff7402a87950 */ /* 0x000fea0003c3ffff */
        .weak           $__internal_2_$__cuda_sm10x_tcgen05_guardrail_trap_unallocated_columns_being_dealloced
        .type           $__internal_2_$__cuda_sm10x_tcgen05_guardrail_trap_unallocated_columns_being_dealloced,@function
        .size           $__internal_2_$__cuda_sm10x_tcgen05_guardrail_trap_unallocated_columns_being_dealloced,(.L_x_161 - $__internal_2_$__cuda_sm10x_tcgen05_guardrail_trap_unallocated_columns_being_dealloced)
$__internal_2_$__cuda_sm10x_tcgen05_guardrail_trap_unallocated_columns_being_dealloced:
[----:B------:R-:W-:Y:S05]  /*8960*/  BPT.TRAP 0x1 ;  /* 0x000000040000795c */ /* 0x000fea0000300000 */
[----:B------:R-:W-:-:S04]  /*8970*/  HFMA2 R3, -RZ, RZ, 0, 0 ;  /* 0x00000000ff037431 */ /* 0x000fc800000001ff */
[----:B------:R-:W-:Y:S05]  /*8980*/  RET.REL.NODEC R2 `(_ZN7cutlass13device_kernelINS_4gemm6kernel13GemmUniversalIN4cute5tupleIJiiiiEEENS1_10collective13CollectiveMmaINS1_35MainloopSm100TmaUmmaWarpSpecializedILi14ELi2ELi4ENS5_IJNS4_1CILi1EEESB_SB_EEEEENS5_IJNSA_ILi128EEENSA_ILi96EEENSA_ILi64EEEEEENS_12float_e4m3_tENS5_IJlSB_lEEESI_SJ_NS4_8TiledMMAINS4_8MMA_AtomIJNS4_10MMA_TraitsINS4_19SM100_MMA_F8F6F4_SSEJSI_SI_fSE_SF_NS4_17integral_constantINS4_4UMMA5MajorELSQ_0EEESR_NSO_INSP_7ScaleInELSS_0EEEST_EEEEEENS4_6LayoutISC_NS5_IJNSA_ILi0EEESX_SX_EEEEENS5_IJNS4_10UnderscoreES10_S10_EEEEENS4_13SM90_TMA_LOADENS4_14ComposedLayoutINS4_7SwizzleILi2ELi4ELi3EEENS4_18smem_ptr_flag_bitsILi8EEENSW_INS5_IJNSA_ILi8EEESG_EEENS5_IJSG_SB_EEEEEEEvNS4_8identityES13_S1D_vS1E_EENS_8epilogue10collective18CollectiveEpilogueINS1G_23Sm100TmaWarpSpecializedILi1ELi1ELi96ELb0ELb0EEEJSH_NS5_IJNSW_ISE_SB_EENSW_ISF_SB_EEEEESI_SJ_SI_SJ_NS1G_6fusion15FusionCallbacksIS1K_NS1O_17LinearCombinationISI_fSI_fLNS_15FloatRoundStyleE2EEESH_S1N_JEEENS4_5SM1004TMEM4LOAD26SM100_TMEM_LOAD_32dp32b32xES13_NS14_INS15_ILi1ELi4ELi3EEES18_NSW_INS5_IJS19_NSA_ILi32EEEEEENS5_IJS1Z_SB_EEEEEEENS4_39AutoVectorizingCopyWithAssumedAlignmentILi128EEENS4_14SM90_TMA_STOREES23_S25_S25_EEEvvEEEEvNT_6ParamsE) ;  /* 0xffffff74029c7950 */ /* 0x000fea0003c3ffff */
.L_x_160:
[----:B------:R-:W-:-:S00]  /*8990*/  BRA `(.L_x_160) ;  /* 0xfffffffc00fc7947 */ /* 0x000fc0000383ffff */
[----:B------:R-:W-:-:S00]  /*89a0*/  NOP ;  /* 0x0000000000007918 */ /* 0x000fc00000000000 */
        /* <DEDUP_REMOVED lines=13> */
.L_x_161:


//--------------------- .nv.global.init           --------------------------
	.section	.nv.global.init,"aw",@progbits
.nv.global.init:
	.type		$str$27,@object
	.size		$str$27,($str$28 - $str$27)
$str$27:
        /*0000*/ 	.byte	0x28, 0x61, 0x64, 0x64, 0x72, 0x65, 0x73, 0x73, 0x20, 0x26, 0x20, 0x6d, 0x61, 0x73, 0x6b, 0x29
        /*0010*/ 	.byte	0x20, 0x3d, 0x3d, 0x20, 0x30, 0x00
	.type		$str$28,@object
	.size		$str$28,($str$26 - $str$28)
$str$28:
        /*0016*/ 	.byte	0x2f, 0x74, 0x6d, 0x70, 0x2f, 0x63, 0x75, 0x74, 0x6c, 0x61, 0x73, 0x73, 0x5f, 0x73, 0x77, 0x65
        /*0026*/ 	.byte	0x65, 0x70, 0x5f, 0x73, 0x72, 0x63, 0x2f, 0x69, 0x6e, 0x63, 0x6c, 0x75, 0x64, 0x65, 0x2f, 0x63
        /*0036*/ 	.byte	0x75, 0x74, 0x65, 0x2f, 0x70, 0x6f, 0x69, 0x6e, 0x74, 0x65, 0x72, 0x5f, 0x66, 0x6c, 0x61, 0x67
        /*0046*/ 	.byte	0x67, 0x65, 0x64, 0x2e, 0x68, 0x70, 0x70, 0x00
	.type		$str$26,@object
	.size		$str$26,($str$25 - $str$26)
$str$26:
        /*004e*/ 	.byte	0x2f, 0x74, 0x6d, 0x70, 0x2f, 0x63, 0x75, 0x74, 0x6c, 0x61, 0x73, 0x73, 0x5f, 0x73, 0x77, 0x65
        /*005e*/ 	.byte	0x65, 0x70, 0x5f, 0x73, 0x72, 0x63, 0x2f, 0x69, 0x6e, 0x63, 0x6c, 0x75, 0x64, 0x65, 0x2f, 0x63
        /*006e*/ 	.byte	0x75, 0x74, 0x65, 0x2f, 0x61, 0x74, 0x6f, 0x6d, 0x2f, 0x63, 0x6f, 0x70, 0x79, 0x5f, 0x74, 0x72
        /*007e*/ 	.byte	0x61, 0x69, 0x74, 0x73, 0x5f, 0x73, 0x6d, 0x31, 0x30, 0x30, 0x2e, 0x68, 0x70, 0x70, 0x00
	.type		$str$25,@object
	.size		$str$25,(__unnamed_1 - $str$25)
$str$25:
        /*008d*/ 	.byte	0x28, 0x28, 0x75, 0x69, 0x6e, 0x74, 0x33, 0x32, 0x5f, 0x74, 0x28, 0x74, 0x68, 0x72, 0x65, 0x61
        /*009d*/ 	.byte	0x64, 0x49, 0x64, 0x78, 0x2e, 0x78, 0x29, 0x20, 0x2f, 0x20, 0x33, 0x32, 0x29, 0x20, 0x25, 0x20
        /*00ad*/ 	.byte	0x34, 0x29, 0x20, 0x3d, 0x3d, 0x20, 0x28, 0x28, 0x28, 0x74, 0x6d, 0x65, 0x6d, 0x5f, 0x61, 0x64
        /*00bd*/ 	.byte	0x64, 0x72, 0x20, 0x3e, 0x3e, 0x20, 0x31, 0x36, 0x29, 0x20, 0x2f, 0x20, 0x33, 0x32, 0x29, 0x20
        /*00cd*/ 	.byte	0x25, 0x20, 0x34, 0x29, 0x00
	.type		__unnamed_1,@object
	.size		__unnamed_1,(__unnamed_2 - __unnamed_1)
__unnamed_1:
        /*00d2*/ 	.byte	0x61, 0x75, 0x74, 0x6f, 0x20, 0x63, 0x75, 0x74, 0x65, 0x3a, 0x3a, 0x61, 0x73, 0x5f, 0x70, 0x6f
        /* <DEDUP_REMOVED lines=25> */
	.type		__unnamed_2,@object
	.size		__unnamed_2,(.L_2 - __unnamed_2)
__unnamed_2:
        /* <DEDUP_REMOVED lines=40> */
        /*04f2*/ 	.byte	0x74, 0x65, 0x3a, 0x3a, 0x43, 0x3c, 0x30, 0x3e, 0x3e, 0x3e, 0x3e, 0x5d, 0x00
.L_2:


//--------------------- .nv.shared._ZN7cutlass13device_kernelINS_4gemm6kernel13GemmUniversalIN4cute5tupleIJiiiiEEENS1_10collective13CollectiveMmaINS1_35MainloopSm100TmaUmmaWarpSpecializedILi14ELi2ELi4ENS5_IJNS4_1CILi1EEESB_SB_EEEEENS5_IJNSA_ILi128EEENSA_ILi96EEENSA_ILi64EEEEEENS_12float_e4m3_tENS5_IJlSB_lEEESI_SJ_NS4_8TiledMMAINS4_8MMA_AtomIJNS4_10MMA_TraitsINS4_19SM100_MMA_F8F6F4_SSEJSI_SI_fSE_SF_NS4_17integral_constantINS4_4UMMA5MajorELSQ_0EEESR_NSO_INSP_7ScaleInELSS_0EEEST_EEEEEENS4_6LayoutISC_NS5_IJNSA_ILi0EEESX_SX_EEEEENS5_IJNS4_10UnderscoreES10_S10_EEEEENS4_13SM90_TMA_LOADENS4_14ComposedLayoutINS4_7SwizzleILi2ELi4ELi3EEENS4_18smem_ptr_flag_bitsILi8EEENSW_INS5_IJNSA_ILi8EEESG_EEENS5_IJSG_SB_EEEEEEEvNS4_8identityES13_S1D_vS1E_EENS_8epilogue10collective18CollectiveEpilogueINS1G_23Sm100TmaWarpSpecializedILi1ELi1ELi96ELb0ELb0EEEJSH_NS5_IJNSW_ISE_SB_EENSW_ISF_SB_EEEEESI_SJ_SI_SJ_NS1G_6fusion15FusionCallbacksIS1K_NS1O_17LinearCombinationISI_fSI_fLNS_15FloatRoundStyleE2EEESH_S1N_JEEENS4_5SM1004TMEM4LOAD26SM100_TMEM_LOAD_32dp32b32xES13_NS14_INS15_ILi1ELi4ELi3EEES18_NSW_INS5_IJS19_NSA_ILi32EEEEEENS5_IJS1Z_SB_EEEEEEENS4_39AutoVectorizingCopyWithAssumedAlignmentILi128EEENS4_14SM90_TMA_STOREES23_S25_S25_EEEvvEEEEvNT_6ParamsE --------------------------
	.section	.nv.shared._ZN7cutlass13device_kernelINS_4gemm6kernel13GemmUniversalIN4cute5tupleIJiiiiEEENS1_10collective13CollectiveMmaINS1_35MainloopSm100TmaUmmaWarpSpecializedILi14ELi2ELi4ENS5_IJNS4_1CILi1EEESB_SB_EEEEENS5_IJNSA_ILi128EEENSA_ILi96EEENSA_ILi64EEEEEENS_12float_e4m3_tENS5_IJlSB_lEEESI_SJ_NS4_8TiledMMAINS4_8MMA_AtomIJNS4_10MMA_TraitsINS4_19SM100_MMA_F8F6F4_SSEJSI_SI_fSE_SF_NS4_17integral_constantINS4_4UMMA5MajorELSQ_0EEESR_NSO_INSP_7ScaleInELSS_0EEEST_EEEEEENS4_6LayoutISC_NS5_IJNSA_ILi0EEESX_SX_EEEEENS5_IJNS4_10UnderscoreES10_S10_EEEEENS4_13SM90_TMA_LOADENS4_14ComposedLayoutINS4_7SwizzleILi2ELi4ELi3EEENS4_18smem_ptr_flag_bitsILi8EEENSW_INS5_IJNSA_ILi8EEESG_EEENS5_IJSG_SB_EEEEEEEvNS4_8identityES13_S1D_vS1E_EENS_8epilogue10collective18CollectiveEpilogueINS1G_23Sm100TmaWarpSpecializedILi1ELi1ELi96ELb0ELb0EEEJSH_NS5_IJNSW_ISE_SB_EENSW_ISF_SB_EEEEESI_SJ_SI_SJ_NS1G_6fusion15FusionCallbacksIS1K_NS1O_17LinearCombinationISI_fSI_fLNS_15FloatRoundStyleE2EEESH_S1N_JEEENS4_5SM1004TMEM4LOAD26SM100_TMEM_LOAD_32dp32b32xES13_NS14_INS15_ILi1ELi4ELi3EEES18_NSW_INS5_IJS19_NSA_ILi32EEEEEENS5_IJS1Z_SB_EEEEEEENS4_39AutoVectorizingCopyWithAssumedAlignmentILi128EEENS4_14SM90_TMA_STOREES23_S25_S25_EEEvvEEEEvNT_6ParamsE,"aw",@nobits
	.sectionflags	@""
	.align	16
	.zero		1024


//--------------------- .nv.shared.reserved.0     --------------------------
	.section	.nv.shared.reserved.0,"aw",@nobits
	.weak		__nv_reservedSMEM_offset_0_alias
	.size		__nv_reservedSMEM_offset_0_alias, 0, 64
	.other		__nv_reservedSMEM_offset_0_alias,@"STO_CUDA_RESERVED_SHARED STV_DEFAULT"
__nv_reservedSMEM_offset_0_alias:
	.zero		0
.nv.shared.reserved.0:
	.zero		64
	.weak		__nv_reservedSMEM_tcgen05_partition
	.type		__nv_reservedSMEM_tcgen05_partition,@object
	.size		__nv_reservedSMEM_tcgen05_partition,(.L_0 - __nv_reservedSMEM_tcgen05_partition)
__nv_reservedSMEM_tcgen05_partition:
	.zero		32
.L_0:


//--------------------- .nv.global                --------------------------
	.section	.nv.global,"aw",@nobits
.nv.global:
	.type		_ZN40_INTERNAL_aace5152_4_k_cu_9106cfbc_278734cute1_E,@object
	.size		_ZN40_INTERNAL_aace5152_4_k_cu_9106cfbc_278734cute1_E,(_ZN40_INTERNAL_aace5152_4_k_cu_9106cfbc_278734cuda3std3__45__cpo6cbeginE - _ZN40_INTERNAL_aace5152_4_k_cu_9106cfbc_278734cute1_E)
_ZN40_INTERNAL_aace5152_4_k_cu_9106cfbc_278734cute1_E:
	.zero		1
	.type		_ZN40_INTERNAL_aace5152_4_k_cu_9106cfbc_278734cuda3std3__45__cpo6cbeginE,@object
	.size		_ZN40_INTERNAL_aace5152_4_k_cu_9106cfbc_278734cuda3std3__45__cpo6cbeginE,(_ZN40_INTERNAL_aace5152_4_k_cu_9106cfbc_278734cuda3std3__48in_placeE - _ZN40_INTERNAL_aace5152_4_k_cu_9106cfbc_278734cuda3std3__45__cpo6cbeginE)
_ZN40_INTERNAL_aace5152_4_k_cu_9106cfbc_278734cuda3std3__45__cpo6cbeginE:
	.zero		1
	.type		_ZN40_INTERNAL_aace5152_4_k_cu_9106cfbc_278734cuda3std3__48in_placeE,@object
	.size		_ZN40_INTERNAL_aace5152_4_k_cu_9106cfbc_278734cuda3std3__48in_placeE,(_ZN40_INTERNAL_aace5152_4_k_cu_9106cfbc_278734cuda3std6ranges3__45__cpo9iter_moveE - _ZN40_INTERNAL_aace5152_4_k_cu_9106cfbc_278734cuda3std3__48in_placeE)
_ZN40_INTERNAL_aace5152_4_k_cu_9106cfbc_278734cuda3std3__48in_placeE:
	.zero		1
	.type		_ZN40_INTERNAL_aace5152_4_k_cu_9106cfbc_278734cuda3std6ranges3__45__cpo9iter_moveE,@object
	.size		_ZN40_INTERNAL_aace5152_4_k_cu_9106cfbc_278734cuda3std6ranges3__45__cpo9iter_moveE,(_ZN40_INTERNAL_aace5152_4_k_cu_9106cfbc_278734cuda3std3__45__cpo5beginE - _ZN40_INTERNAL_aace5152_4_k_cu_9106cfbc_278734cuda3std6ranges3__45__cpo9iter_moveE)
_ZN40_INTERNAL_aace5152_4_k_cu_9106cfbc_278734cuda3std6ranges3__45__cpo9iter_moveE:
	.zero		1
	.type		_ZN40_INTERNAL_aace5152_4_k_cu_9106cfbc_278734cuda3std3__45__cpo5beginE,@object
	.size		_ZN40_INTERNAL_aace5152_4_k_cu_9106cfbc_278734cuda3std3__45__cpo5beginE,(_ZN40_INTERNAL_aace5152_4_k_cu_9106cfbc_278734cuda3std3__442_GLOBAL__N__aace5152_4_k_cu_9106cfbc_278736ignoreE - _ZN40_INTERNAL_aace5152_4_k_cu_9106cfbc_278734cuda3std3__45__cpo5beginE)
_ZN40_INTERNAL_aace5152_4_k_cu_9106cfbc_278734cuda3std3__45__cpo5beginE:
	.zero		1
	.type		_ZN40_INTERNAL_aace5152_4_k_cu_9106cfbc_278734cuda3std3__442_GLOBAL__N__aace5152_4_k_cu_9106cfbc_278736ignoreE,@object
	.size		_ZN40_INTERNAL_aace5152_4_k_cu_9106cfbc_278734cuda3std3__442_GLOBAL__N__aace5152_4_k_cu_9106cfbc_278736ignoreE,(_ZN40_INTERNAL_aace5152_4_k_cu_9106cfbc_278734cute7productE - _ZN40_INTERNAL_aace5152_4_k_cu_9106cfbc_278734cuda3std3__442_GLOBAL__N__aace5152_4_k_cu_9106cfbc_278736ignoreE)
_ZN40_INTERNAL_aace5152_4_k_cu_9106cfbc_278734cuda3std3__442_GLOBAL__N__aace5152_4_k_cu_9106cfbc_278736ignoreE:
	.zero		1
	.type		_ZN40_INTERNAL_aace5152_4_k_cu_9106cfbc_278734cute7productE,@object
	.size		_ZN40_INTERNAL_aace5152_4_k_cu_9106cfbc_278734cute7productE,(_ZN40_INTERNAL_aace5152_4_k_cu_9106cfbc_278734cuda3std3__45__cpo3endE - _ZN40_INTERNAL_aace5152_4_k_cu_9106cfbc_278734cute7productE)
_ZN40_INTERNAL_aace5152_4_k_cu_9106cfbc_278734cute7productE:
	.zero		1
	.type		_ZN40_INTERNAL_aace5152_4_k_cu_9106cfbc_278734cuda3std3__45__cpo3endE,@object
	.size		_ZN40_INTERNAL_aace5152_4_k_cu_9106cfbc_278734cuda3std3__45__cpo3endE,(_ZN40_INTERNAL_aace5152_4_k_cu_9106cfbc_278734cuda3std3__419piecewise_constructE - _ZN40_INTERNAL_aace5152_4_k_cu_9106cfbc_278734cuda3std3__45__cpo3endE)
_ZN40_INTERNAL_aace5152_4_k_cu_9106cfbc_278734cuda3std3__45__cpo3endE:
	.zero		1
	.type		_ZN40_INTERNAL_aace5152_4_k_cu_9106cfbc_278734cuda3std3__419piecewise_constructE,@object
	.size		_ZN40_INTERNAL_aace5152_4_k_cu_9106cfbc_278734cuda3std3__419piecewise_constructE,(_ZN40_INTERNAL_aace5152_4_k_cu_9106cfbc_278734cuda3std3__45__cpo4cendE - _ZN40_INTERNAL_aace5152_4_k_cu_9106cfbc_278734cuda3std3__419piecewise_constructE)
_ZN40_INTERNAL_aace5152_4_k_cu_9106cfbc_278734cuda3std3__419piecewise_constructE:
	.zero		1
	.type		_ZN40_INTERNAL_aace5152_4_k_cu_9106cfbc_278734cuda3std3__45__cpo4cendE,@object
	.size		_ZN40_INTERNAL_aace5152_4_k_cu_9106cfbc_278734cuda3std3__45__cpo4cendE,(_ZN40_INTERNAL_aace5152_4_k_cu_9106cfbc_278734cuda3std6ranges3__45__cpo4swapE - _ZN40_INTERNAL_aace5152_4_k_cu_9106cfbc_278734cuda3std3__45__cpo4cendE)
_ZN40_INTERNAL_aace5152_4_k_cu_9106cfbc_278734cuda3std3__45__cpo4cendE:
	.zero		1
	.type		_ZN40_INTERNAL_aace5152_4_k_cu_9106cfbc_278734cuda3std6ranges3__45__cpo4swapE,@object
	.size		_ZN40_INTERNAL_aace5152_4_k_cu_9106cfbc_278734cuda3std6ranges3__45__cpo4swapE,(.L_10 - _ZN40_INTERNAL_aace5152_4_k_cu_9106cfbc_278734cuda3std6ranges3__45__cpo4swapE)
_ZN40_INTERNAL_aace5152_4_k_cu_9106cfbc_278734cuda3std6ranges3__45__cpo4swapE:
	.zero		1
.L_10:


//--------------------- .nv.constant0._ZN7cutlass13device_kernelINS_4gemm6kernel13GemmUniversalIN4cute5tupleIJiiiiEEENS1_10collective13CollectiveMmaINS1_35MainloopSm100TmaUmmaWarpSpecializedILi14ELi2ELi4ENS5_IJNS4_1CILi1EEESB_SB_EEEEENS5_IJNSA_ILi128EEENSA_ILi96EEENSA_ILi64EEEEEENS_12float_e4m3_tENS5_IJlSB_lEEESI_SJ_NS4_8TiledMMAINS4_8MMA_AtomIJNS4_10MMA_TraitsINS4_19SM100_MMA_F8F6F4_SSEJSI_SI_fSE_SF_NS4_17integral_constantINS4_4UMMA5MajorELSQ_0EEESR_NSO_INSP_7ScaleInELSS_0EEEST_EEEEEENS4_6LayoutISC_NS5_IJNSA_ILi0EEESX_SX_EEEEENS5_IJNS4_10UnderscoreES10_S10_EEEEENS4_13SM90_TMA_LOADENS4_14ComposedLayoutINS4_7SwizzleILi2ELi4ELi3EEENS4_18smem_ptr_flag_bitsILi8EEENSW_INS5_IJNSA_ILi8EEESG_EEENS5_IJSG_SB_EEEEEEEvNS4_8identityES13_S1D_vS1E_EENS_8epilogue10collective18CollectiveEpilogueINS1G_23Sm100TmaWarpSpecializedILi1ELi1ELi96ELb0ELb0EEEJSH_NS5_IJNSW_ISE_SB_EENSW_ISF_SB_EEEEESI_SJ_SI_SJ_NS1G_6fusion15FusionCallbacksIS1K_NS1O_17LinearCombinationISI_fSI_fLNS_15FloatRoundStyleE2EEESH_S1N_JEEENS4_5SM1004TMEM4LOAD26SM100_TMEM_LOAD_32dp32b32xES13_NS14_INS15_ILi1ELi4ELi3EEES18_NSW_INS5_IJS19_NSA_ILi32EEEEEENS5_IJS1Z_SB_EEEEEEENS4_39AutoVectorizingCopyWithAssumedAlignmentILi128EEENS4_14SM90_TMA_STOREES23_S25_S25_EEEvvEEEEvNT_6ParamsE --------------------------
	.section	.nv.constant0._ZN7cutlass13device_kernelINS_4gemm6kernel13GemmUniversalIN4cute5tupleIJiiiiEEENS1_10collective13CollectiveMmaINS1_35MainloopSm100TmaUmmaWarpSpecializedILi14ELi2ELi4ENS5_IJNS4_1CILi1EEESB_SB_EEEEENS5_IJNSA_ILi128EEENSA_ILi96EEENSA_ILi64EEEEEENS_12float_e4m3_tENS5_IJlSB_lEEESI_SJ_NS4_8TiledMMAINS4_8MMA_AtomIJNS4_10MMA_TraitsINS4_19SM100_MMA_F8F6F4_SSEJSI_SI_fSE_SF_NS4_17integral_constantINS4_4UMMA5MajorELSQ_0EEESR_NSO_INSP_7ScaleInELSS_0EEEST_EEEEEENS4_6LayoutISC_NS5_IJNSA_ILi0EEESX_SX_EEEEENS5_IJNS4_10UnderscoreES10_S10_EEEEENS4_13SM90_TMA_LOADENS4_14ComposedLayoutINS4_7SwizzleILi2ELi4ELi3EEENS4_18smem_ptr_flag_bitsILi8EEENSW_INS5_IJNSA_ILi8EEESG_EEENS5_IJSG_SB_EEEEEEEvNS4_8identityES13_S1D_vS1E_EENS_8epilogue10collective18CollectiveEpilogueINS1G_23Sm100TmaWarpSpecializedILi1ELi1ELi96ELb0ELb0EEEJSH_NS5_IJNSW_ISE_SB_EENSW_ISF_SB_EEEEESI_SJ_SI_SJ_NS1G_6fusion15FusionCallbacksIS1K_NS1O_17LinearCombinationISI_fSI_fLNS_15FloatRoundStyleE2EEESH_S1N_JEEENS4_5SM1004TMEM4LOAD26SM100_TMEM_LOAD_32dp32b32xES13_NS14_INS15_ILi1ELi4ELi3EEES18_NSW_INS5_IJS19_NSA_ILi32EEEEEENS5_IJS1Z_SB_EEEEEEENS4_39AutoVectorizingCopyWithAssumedAlignmentILi128EEENS4_14SM90_TMA_STOREES23_S25_S25_EEEvvEEEEvNT_6ParamsE,"a",@progbits
	.sectionflags	@""
	.align	4
.nv.constant0._ZN7cutlass13device_kernelINS_4gemm6kernel13GemmUniversalIN4cute5tupleIJiiiiEEENS1_10collective13CollectiveMmaINS1_35MainloopSm100TmaUmmaWarpSpecializedILi14ELi2ELi4ENS5_IJNS4_1CILi1EEESB_SB_EEEEENS5_IJNSA_ILi128EEENSA_ILi96EEENSA_ILi64EEEEEENS_12float_e4m3_tENS5_IJlSB_lEEESI_SJ_NS4_8TiledMMAINS4_8MMA_AtomIJNS4_10MMA_TraitsINS4_19SM100_MMA_F8F6F4_SSEJSI_SI_fSE_SF_NS4_17integral_constantINS4_4UMMA5MajorELSQ_0EEESR_NSO_INSP_7ScaleInELSS_0EEEST_EEEEEENS4_6LayoutISC_NS5_IJNSA_ILi0EEESX_SX_EEEEENS5_IJNS4_10UnderscoreES10_S10_EEEEENS4_13SM90_TMA_LOADENS4_14ComposedLayoutINS4_7SwizzleILi2ELi4ELi3EEENS4_18smem_ptr_flag_bitsILi8EEENSW_INS5_IJNSA_ILi8EEESG_EEENS5_IJSG_SB_EEEEEEEvNS4_8identityES13_S1D_vS1E_EENS_8epilogue10collective18CollectiveEpilogueINS1G_23Sm100TmaWarpSpecializedILi1ELi1ELi96ELb0ELb0EEEJSH_NS5_IJNSW_ISE_SB_EENSW_ISF_SB_EEEEESI_SJ_SI_SJ_NS1G_6fusion15FusionCallbacksIS1K_NS1O_17LinearCombinationISI_fSI_fLNS_15FloatRoundStyleE2EEESH_S1N_JEEENS4_5SM1004TMEM4LOAD26SM100_TMEM_LOAD_32dp32b32xES13_NS14_INS15_ILi1ELi4ELi3EEES18_NSW_INS5_IJS19_NSA_ILi32EEEEEENS5_IJS1Z_SB_EEEEEEENS4_39AutoVectorizingCopyWithAssumedAlignmentILi128EEENS4_14SM90_TMA_STOREES23_S25_S25_EEEvvEEEEvNT_6ParamsE:
	.zero		2944


//--------------------- SYMBOLS --------------------------

	.type		.nv.reservedSmem.offset0,@object
	.size		.nv.reservedSmem.offset0,0x4
	.type		.nv.reservedSmem.cap,@object
	.size		.nv.reservedSmem.cap,0x4
	.type		__assertfail,@function
